	.target	sm_90a

	.elftype	@"ET_EXEC"


//--------------------- .note.nv.tkinfo           --------------------------
	.section	.note.nv.tkinfo,"",@"SHT_NOTE"
	.sectionflags	@"SHF_NOTE_NV_TKINFO"
	.tkinfo
        /*0018*/ 	.word	0x00000002
        /*0030*/ 	.string	""
        /*0030*/ 	.string	"ptxas"
        /*0030*/ 	.string	"Cuda compilation tools, release 13.0, V13.0.88"
        /*0030*/ 	.string	"Build cuda_13.0.r13.0/compiler.36424714_0"
        /*0030*/ 	.string	"-arch sm_90a -m 64 "



//--------------------- .note.nv.cuinfo           --------------------------
	.section	.note.nv.cuinfo,"",@"SHT_NOTE"
	.sectionflags	@"SHF_NOTE_NV_CUINFO"
        /*0018*/ 	.short	0x0002
        /*001a*/ 	.short	0x005a
        /*001c*/ 	.short	0x0082
	.zero		2


//--------------------- .nv.info                  --------------------------
	.section	.nv.info,"",@"SHT_CUDA_INFO"
	.align	4


	//----- nvinfo : EIATTR_REGCOUNT
	.align		4
        /*0000*/ 	.byte	0x04, 0x2f
        /*0002*/ 	.short	(.L_15 - .L_14)
	.align		4
.L_14:
        /*0004*/ 	.word	index@(_ZN7cutlass13device_kernelINS_4gemm6kernel13GemmUniversalIN4cute5tupleIJiiiiEEENS1_10collective13CollectiveMmaINS1_34MainloopSm90TmaGmmaWarpSpecializedILi9ENS5_IJNS4_1CILi2EEESB_NSA_ILi1EEEEEENS1_32KernelTmaWarpSpecializedPingpongEEENS5_IJNSA_ILi64EEENSA_ILi128EEENSA_ILi32EEEEEENS_10tfloat32_tENS5_IJlSC_lEEESK_SL_NS4_8TiledMMAINS4_8MMA_AtomIJNS4_4SM904GMMA30MMA_64x128x8_F32TF32TF32_SS_TNILNSP_7ScaleInE1ELSR_1EEEEEENS4_6LayoutINS5_IJSC_SC_SC_EEENS5_IJNSA_ILi0EEESW_SW_EEEEENS5_IJNS4_10UnderscoreESZ_SZ_EEEEENS4_23SM90_TMA_LOAD_MULTICASTENS4_14ComposedLayoutINS4_7SwizzleILi3ELi4ELi3EEENS4_18smem_ptr_flag_bitsILi32EEENSU_INS5_IJNSA_ILi8EEESI_EEENS5_IJSI_SC_EEEEEEEvNS4_8identityES12_S1C_vS1D_EENS_8epilogue10collective6detail29Sm90TmaWarpSpecializedAdapterINS1G_15DefaultEpilogueISK_SL_SL_NS1F_6thread17LinearCombinationISK_Li1EffLNS1K_9ScaleType4KindE0ELNS_15FloatRoundStyleE2ESK_EENS1_15EpilogueDefaultEEEEEvvEEEEvNT_6ParamsE)
        /*0008*/ 	.word	0x000000a8


	//----- nvinfo : EIATTR_FRAME_SIZE
	.align		4
.L_15:
        /*000c*/ 	.byte	0x04, 0x11
        /*000e*/ 	.short	(.L_17 - .L_16)
	.align		4
.L_16:
        /*0010*/ 	.word	index@(_ZN7cutlass13device_kernelINS_4gemm6kernel13GemmUniversalIN4cute5tupleIJiiiiEEENS1_10collective13CollectiveMmaINS1_34MainloopSm90TmaGmmaWarpSpecializedILi9ENS5_IJNS4_1CILi2EEESB_NSA_ILi1EEEEEENS1_32KernelTmaWarpSpecializedPingpongEEENS5_IJNSA_ILi64EEENSA_ILi128EEENSA_ILi32EEEEEENS_10tfloat32_tENS5_IJlSC_lEEESK_SL_NS4_8TiledMMAINS4_8MMA_AtomIJNS4_4SM904GMMA30MMA_64x128x8_F32TF32TF32_SS_TNILNSP_7ScaleInE1ELSR_1EEEEEENS4_6LayoutINS5_IJSC_SC_SC_EEENS5_IJNSA_ILi0EEESW_SW_EEEEENS5_IJNS4_10UnderscoreESZ_SZ_EEEEENS4_23SM90_TMA_LOAD_MULTICASTENS4_14ComposedLayoutINS4_7SwizzleILi3ELi4ELi3EEENS4_18smem_ptr_flag_bitsILi32EEENSU_INS5_IJNSA_ILi8EEESI_EEENS5_IJSI_SC_EEEEEEEvNS4_8identityES12_S1C_vS1D_EENS_8epilogue10collective6detail29Sm90TmaWarpSpecializedAdapterINS1G_15DefaultEpilogueISK_SL_SL_NS1F_6thread17LinearCombinationISK_Li1EffLNS1K_9ScaleType4KindE0ELNS_15FloatRoundStyleE2ESK_EENS1_15EpilogueDefaultEEEEEvvEEEEvNT_6ParamsE)
        /*0014*/ 	.word	0x00000008


	//----- nvinfo : EIATTR_MIN_STACK_SIZE
	.align		4
.L_17:
        /*0018*/ 	.byte	0x04, 0x12
        /*001a*/ 	.short	(.L_19 - .L_18)
	.align		4
.L_18:
        /*001c*/ 	.word	index@(_ZN7cutlass13device_kernelINS_4gemm6kernel13GemmUniversalIN4cute5tupleIJiiiiEEENS1_10collective13CollectiveMmaINS1_34MainloopSm90TmaGmmaWarpSpecializedILi9ENS5_IJNS4_1CILi2EEESB_NSA_ILi1EEEEEENS1_32KernelTmaWarpSpecializedPingpongEEENS5_IJNSA_ILi64EEENSA_ILi128EEENSA_ILi32EEEEEENS_10tfloat32_tENS5_IJlSC_lEEESK_SL_NS4_8TiledMMAINS4_8MMA_AtomIJNS4_4SM904GMMA30MMA_64x128x8_F32TF32TF32_SS_TNILNSP_7ScaleInE1ELSR_1EEEEEENS4_6LayoutINS5_IJSC_SC_SC_EEENS5_IJNSA_ILi0EEESW_SW_EEEEENS5_IJNS4_10UnderscoreESZ_SZ_EEEEENS4_23SM90_TMA_LOAD_MULTICASTENS4_14ComposedLayoutINS4_7SwizzleILi3ELi4ELi3EEENS4_18smem_ptr_flag_bitsILi32EEENSU_INS5_IJNSA_ILi8EEESI_EEENS5_IJSI_SC_EEEEEEEvNS4_8identityES12_S1C_vS1D_EENS_8epilogue10collective6detail29Sm90TmaWarpSpecializedAdapterINS1G_15DefaultEpilogueISK_SL_SL_NS1F_6thread17LinearCombinationISK_Li1EffLNS1K_9ScaleType4KindE0ELNS_15FloatRoundStyleE2ESK_EENS1_15EpilogueDefaultEEEEEvvEEEEvNT_6ParamsE)
        /*0020*/ 	.word	0x00000008
.L_19:


//--------------------- .nv.compat                --------------------------
	.section	.nv.compat,"",@"SHT_CUDA_COMPAT_INFO"
	.align	4
        /*0000*/ 	.byte	0x02, 0x09, 0x01, 0x00, 0x02, 0x02, 0x04, 0x00, 0x02, 0x05, 0x05, 0x00, 0x03, 0x07, 0x01, 0x01
        /*0010*/ 	.byte	0x02, 0x03, 0x01, 0x00, 0x02, 0x06, 0x01, 0x00, 0x04, 0x0b, 0x08, 0x00, 0x00, 0x00, 0x00, 0x00
        /*0020*/ 	.byte	0x00, 0x00, 0x00, 0x00


//--------------------- .nv.info._ZN7cutlass13device_kernelINS_4gemm6kernel13GemmUniversalIN4cute5tupleIJiiiiEEENS1_10collective13CollectiveMmaINS1_34MainloopSm90TmaGmmaWarpSpecializedILi9ENS5_IJNS4_1CILi2EEESB_NSA_ILi1EEEEEENS1_32KernelTmaWarpSpecializedPingpongEEENS5_IJNSA_ILi64EEENSA_ILi128EEENSA_ILi32EEEEEENS_10tfloat32_tENS5_IJlSC_lEEESK_SL_NS4_8TiledMMAINS4_8MMA_AtomIJNS4_4SM904GMMA30MMA_64x128x8_F32TF32TF32_SS_TNILNSP_7ScaleInE1ELSR_1EEEEEENS4_6LayoutINS5_IJSC_SC_SC_EEENS5_IJNSA_ILi0EEESW_SW_EEEEENS5_IJNS4_10UnderscoreESZ_SZ_EEEEENS4_23SM90_TMA_LOAD_MULTICASTENS4_14ComposedLayoutINS4_7SwizzleILi3ELi4ELi3EEENS4_18smem_ptr_flag_bitsILi32EEENSU_INS5_IJNSA_ILi8EEESI_EEENS5_IJSI_SC_EEEEEEEvNS4_8identityES12_S1C_vS1D_EENS_8epilogue10collective6detail29Sm90TmaWarpSpecializedAdapterINS1G_15DefaultEpilogueISK_SL_SL_NS1F_6thread17LinearCombinationISK_Li1EffLNS1K_9ScaleType4KindE0ELNS_15FloatRoundStyleE2ESK_EENS1_15EpilogueDefaultEEEEEvvEEEEvNT_6ParamsE --------------------------
	.section	.nv.info._ZN7cutlass13device_kernelINS_4gemm6kernel13GemmUniversalIN4cute5tupleIJiiiiEEENS1_10collective13CollectiveMmaINS1_34MainloopSm90TmaGmmaWarpSpecializedILi9ENS5_IJNS4_1CILi2EEESB_NSA_ILi1EEEEEENS1_32KernelTmaWarpSpecializedPingpongEEENS5_IJNSA_ILi64EEENSA_ILi128EEENSA_ILi32EEEEEENS_10tfloat32_tENS5_IJlSC_lEEESK_SL_NS4_8TiledMMAINS4_8MMA_AtomIJNS4_4SM904GMMA30MMA_64x128x8_F32TF32TF32_SS_TNILNSP_7ScaleInE1ELSR_1EEEEEENS4_6LayoutINS5_IJSC_SC_SC_EEENS5_IJNSA_ILi0EEESW_SW_EEEEENS5_IJNS4_10UnderscoreESZ_SZ_EEEEENS4_23SM90_TMA_LOAD_MULTICASTENS4_14ComposedLayoutINS4_7SwizzleILi3ELi4ELi3EEENS4_18smem_ptr_flag_bitsILi32EEENSU_INS5_IJNSA_ILi8EEESI_EEENS5_IJSI_SC_EEEEEEEvNS4_8identityES12_S1C_vS1D_EENS_8epilogue10collective6detail29Sm90TmaWarpSpecializedAdapterINS1G_15DefaultEpilogueISK_SL_SL_NS1F_6thread17LinearCombinationISK_Li1EffLNS1K_9ScaleType4KindE0ELNS_15FloatRoundStyleE2ESK_EENS1_15EpilogueDefaultEEEEEvvEEEEvNT_6ParamsE,"",@"SHT_CUDA_INFO"
	.sectionflags	@""
	.align	4


	//----- nvinfo : EIATTR_CUDA_API_VERSION
	.align		4
        /*0000*/ 	.byte	0x04, 0x37
        /*0002*/ 	.short	(.L_21 - .L_20)
.L_20:
        /*0004*/ 	.word	0x00000082


	//----- nvinfo : EIATTR_KPARAM_INFO
	.align		4
.L_21:
        /*0008*/ 	.byte	0x04, 0x17
        /*000a*/ 	.short	(.L_23 - .L_22)
.L_22:
        /*000c*/ 	.word	0x00000000
        /*0010*/ 	.short	0x0000
        /*0012*/ 	.short	0x0070
        /*0014*/ 	.byte	0x00, 0xf0, 0x01, 0x10


	//----- nvinfo : EIATTR_SPARSE_MMA_MASK
	.align		4
.L_23:
        /*0018*/ 	.byte	0x03, 0x50
        /*001a*/ 	.short	0x0000


	//----- nvinfo : EIATTR_MAXREG_COUNT
	.align		4
        /*001c*/ 	.byte	0x03, 0x1b
        /*001e*/ 	.short	0x00a8


	//----- nvinfo : EIATTR_NUM_BARRIERS
	.align		4
        /*0020*/ 	.byte	0x02, 0x4c
        /*0022*/ 	.byte	0x01
	.zero		1


	//----- nvinfo : EIATTR_EXTERNS
	.align		4
        /*0024*/ 	.byte	0x04, 0x0f
        /*0026*/ 	.short	(.L_25 - .L_24)


	//   ....[0]....
	.align		4
.L_24:
        /*0028*/ 	.word	index@(__assertfail)


	//----- nvinfo : EIATTR_ANNOTATIONS
	.align		4
.L_25:
        /*002c*/ 	.byte	0x04, 0x55
        /*002e*/ 	.short	(.L_27 - .L_26)


	//   ....[0]....
.L_26:
        /*0030*/ 	.word	0x00000001
        /*0034*/ 	.byte	0x80, 0x0e, 0x00, 0x00, 0x01, 0x00, 0x00, 0x00, 0x30, 0x15, 0x00, 0x00, 0x01, 0x00, 0x00, 0x00
        /*0044*/ 	.byte	0x30, 0x64, 0x00, 0x00, 0x01, 0x00, 0x00, 0x00, 0x60, 0x71, 0x00, 0x00


	//----- nvinfo : EIATTR_MERCURY_ISA_VERSION
	.align		4
.L_27:
        /*0050*/ 	.byte	0x03, 0x5f
        /*0052*/ 	.short	0x0101


	//----- nvinfo : EIATTR_INT_WARP_WIDE_INSTR_OFFSETS
	.align		4
        /*0054*/ 	.byte	0x04, 0x31
        /*0056*/ 	.short	(.L_29 - .L_28)


	//   ....[0]....
.L_28:
        /*0058*/ 	.word	0x000005c0


	//   ....[1]....
        /*005c*/ 	.word	0x000005e0


	//   ....[2]....
        /*0060*/ 	.word	0x00000600


	//   ....[3]....
        /*0064*/ 	.word	0x000006c0


	//   ....[4]....
        /*0068*/ 	.word	0x000006e0


	//   ....[5]....
        /*006c*/ 	.word	0x00000740


	//   ....[6]....
        /*0070*/ 	.word	0x00000850


	//   ....[7]....
        /*0074*/ 	.word	0x00000880


	//   ....[8]....
        /*0078*/ 	.word	0x000021f0


	//----- nvinfo : EIATTR_COOP_GROUP_MASK_REGIDS
	.align		4
.L_29:
        /*007c*/ 	.byte	0x04, 0x29
        /*007e*/ 	.short	(.L_31 - .L_30)


	//   ....[0]....
.L_30:
        /*0080*/ 	.word	0xffffffff


	//   ....[1]....
        /*0084*/ 	.word	0xffffffff


	//   ....[2]....
        /*0088*/ 	.word	0xffffffff


	//   ....[3]....
        /*008c*/ 	.word	0xffffffff


	//   ....[4]....
        /*0090*/ 	.word	0xffffffff


	//   ....[5]....
        /*0094*/ 	.word	0xffffffff


	//   ....[6]....
        /*0098*/ 	.word	0xffffffff


	//----- nvinfo : EIATTR_COOP_GROUP_INSTR_OFFSETS
	.align		4
.L_31:
        /*009c*/ 	.byte	0x04, 0x28
        /*009e*/ 	.short	(.L_33 - .L_32)


	//   ....[0]....
.L_32:
        /*00a0*/ 	.word	0x00000070


	//   ....[1]....
        /*00a4*/ 	.word	0x00000080


	//   ....[2]....
        /*00a8*/ 	.word	0x00000140


	//   ....[3]....
        /*00ac*/ 	.word	0x000003a0


	//   ....[4]....
        /*00b0*/ 	.word	0x000003e0


	//   ....[5]....
        /*00b4*/ 	.word	0x00000460


	//   ....[6]....
        /*00b8*/ 	.word	0x00000a30


	//----- nvinfo : EIATTR_REG_RECONFIG
	.align		4
.L_33:
        /*00bc*/ 	.byte	0x01, 0x54
	.zero		2


	//----- nvinfo : EIATTR_SYSCALL_OFFSETS
	.align		4
        /*00c0*/ 	.byte	0x04, 0x46
        /*00c2*/ 	.short	(.L_35 - .L_34)


	//   ....[0]....
.L_34:
        /*00c4*/ 	.word	0x000019a0


	//----- nvinfo : EIATTR_MBARRIER_INSTR_OFFSETS
	.align		4
.L_35:
        /*00c8*/ 	.byte	0x04, 0x39
        /*00ca*/ 	.short	(.L_37 - .L_36)


	//   ....[0]....
.L_36:
        /*00cc*/ 	.word	0x00000260
        /*00d0*/ 	.word	0x000000ff
        /*00d4*/ 	.word	0x00000000
        /*00d8*/ 	.short	0x0100
        /*00da*/ 	.byte	0x08
	.zero		1


	//   ....[1]....
        /*00dc*/ 	.word	0x00000270
        /*00e0*/ 	.word	0x000000ff
        /*00e4*/ 	.word	0x00000048
        /*00e8*/ 	.short	0x0100
        /*00ea*/ 	.byte	0x08
	.zero		1


	//   ....[2]....
        /*00ec*/ 	.word	0x00000280
        /*00f0*/ 	.word	0x000000ff
        /*00f4*/ 	.word	0x00000008
        /*00f8*/ 	.short	0x0100
        /*00fa*/ 	.byte	0x08
	.zero		1


	//   ....[3]....
        /*00fc*/ 	.word	0x00000290
        /*0100*/ 	.word	0x000000ff
        /*0104*/ 	.word	0x00000050
        /*0108*/ 	.short	0x0100
        /*010a*/ 	.byte	0x08
	.zero		1


	//   ....[4]....
        /*010c*/ 	.word	0x000002a0
        /*0110*/ 	.word	0x000000ff
        /*0114*/ 	.word	0x00000010
        /*0118*/ 	.short	0x0100
        /*011a*/ 	.byte	0x08
	.zero		1


	//   ....[5]....
        /*011c*/ 	.word	0x000002b0
        /*0120*/ 	.word	0x000000ff
        /*0124*/ 	.word	0x00000058
        /*0128*/ 	.short	0x0100
        /*012a*/ 	.byte	0x08
	.zero		1


	//   ....[6]....
        /*012c*/ 	.word	0x000002c0
        /*0130*/ 	.word	0x000000ff
        /*0134*/ 	.word	0x00000018
        /*0138*/ 	.short	0x0100
        /*013a*/ 	.byte	0x08
	.zero		1


	//   ....[7]....
        /*013c*/ 	.word	0x000002d0
        /*0140*/ 	.word	0x000000ff
        /*0144*/ 	.word	0x00000060
        /*0148*/ 	.short	0x0100
        /*014a*/ 	.byte	0x08
	.zero		1


	//   ....[8]....
        /*014c*/ 	.word	0x000002e0
        /*0150*/ 	.word	0x000000ff
        /*0154*/ 	.word	0x00000020
        /*0158*/ 	.short	0x0100
        /*015a*/ 	.byte	0x08
	.zero		1


	//   ....[9]....
        /*015c*/ 	.word	0x000002f0
        /*0160*/ 	.word	0x000000ff
        /*0164*/ 	.word	0x00000068
        /*0168*/ 	.short	0x0100
        /*016a*/ 	.byte	0x08
	.zero		1


	//   ....[10]....
        /*016c*/ 	.word	0x00000300
        /*0170*/ 	.word	0x000000ff
        /*0174*/ 	.word	0x00000028
        /*0178*/ 	.short	0x0100
        /*017a*/ 	.byte	0x08
	.zero		1


	//   ....[11]....
        /*017c*/ 	.word	0x00000310
        /*0180*/ 	.word	0x000000ff
        /*0184*/ 	.word	0x00000070
        /*0188*/ 	.short	0x0100
        /*018a*/ 	.byte	0x08
	.zero		1


	//   ....[12]....
        /*018c*/ 	.word	0x00000320
        /*0190*/ 	.word	0x000000ff
        /*0194*/ 	.word	0x00000030
        /*0198*/ 	.short	0x0100
        /*019a*/ 	.byte	0x08
	.zero		1


	//   ....[13]....
        /*019c*/ 	.word	0x00000330
        /*01a0*/ 	.word	0x000000ff
        /*01a4*/ 	.word	0x00000078
        /*01a8*/ 	.short	0x0100
        /*01aa*/ 	.byte	0x08
	.zero		1


	//   ....[14]....
        /*01ac*/ 	.word	0x00000340
        /*01b0*/ 	.word	0x000000ff
        /*01b4*/ 	.word	0x00000038
        /*01b8*/ 	.short	0x0100
        /*01ba*/ 	.byte	0x08
	.zero		1


	//   ....[15]....
        /*01bc*/ 	.word	0x00000350
        /*01c0*/ 	.word	0x000000ff
        /*01c4*/ 	.word	0x00000080
        /*01c8*/ 	.short	0x0100
        /*01ca*/ 	.byte	0x08
	.zero		1


	//   ....[16]....
        /*01cc*/ 	.word	0x00000360
        /*01d0*/ 	.word	0x000000ff
        /*01d4*/ 	.word	0x00000040
        /*01d8*/ 	.short	0x0100
        /*01da*/ 	.byte	0x08
	.zero		1


	//   ....[17]....
        /*01dc*/ 	.word	0x00000370
        /*01e0*/ 	.word	0x000000ff
        /*01e4*/ 	.word	0x00000088
        /*01e8*/ 	.short	0x0100
        /*01ea*/ 	.byte	0x08
	.zero		1


	//   ....[18]....
        /*01ec*/ 	.word	0x000008d0
        /*01f0*/ 	.word	0x000000ff
        /*01f4*/ 	.word	0x000000c0
        /*01f8*/ 	.short	0x0100
        /*01fa*/ 	.byte	0x08
	.zero		1


	//   ....[19]....
        /*01fc*/ 	.word	0x00000960
        /*0200*/ 	.word	0x000000ff
        /*0204*/ 	.word	0x000000c8
        /*0208*/ 	.short	0x0100
        /*020a*/ 	.byte	0x08
	.zero		1


	//   ....[20]....
        /*020c*/ 	.word	0x000009b0
        /*0210*/ 	.word	0x000000ff
        /*0214*/ 	.word	0x000000a0
        /*0218*/ 	.short	0x0100
        /*021a*/ 	.byte	0x09
	.zero		1


	//   ....[21]....
        /*021c*/ 	.word	0x000009c0
        /*0220*/ 	.word	0x000000ff
        /*0224*/ 	.word	0x000000a8
        /*0228*/ 	.short	0x0100
        /*022a*/ 	.byte	0x09
	.zero		1


	//   ....[22]....
        /*022c*/ 	.word	0x000009d0
        /*0230*/ 	.word	0x000000ff
        /*0234*/ 	.word	0x000000b0
        /*0238*/ 	.short	0x0100
        /*023a*/ 	.byte	0x09
	.zero		1


	//   ....[23]....
        /*023c*/ 	.word	0x000009e0
        /*0240*/ 	.word	0x000000ff
        /*0244*/ 	.word	0x000000b8
        /*0248*/ 	.short	0x0100
        /*024a*/ 	.byte	0x09
	.zero		1


	//   ....[24]....
        /*024c*/ 	.word	0x00001860
        /*0250*/ 	.word	0x000000ff
        /*0254*/ 	.word	0xfffffff8
        /*0258*/ 	.short	0x010a
        /*025a*/ 	.byte	0x2b
	.zero		1


	//   ....[25]....
        /*025c*/ 	.word	0x00001a20
        /*0260*/ 	.word	0x00000003
        /*0264*/ 	.word	0x00000000
        /*0268*/ 	.short	0x010a
        /*026a*/ 	.byte	0x3f
	.zero		1


	//   ....[26]....
        /*026c*/ 	.word	0x00001a80
        /*0270*/ 	.word	0x00000003
        /*0274*/ 	.word	0x00000000
        /*0278*/ 	.short	0x010a
        /*027a*/ 	.byte	0x3f
	.zero		1


	//   ....[27]....
        /*027c*/ 	.word	0x00001de0
        /*0280*/ 	.word	0x000000ff
        /*0284*/ 	.word	0x00000000
        /*0288*/ 	.short	0x010a
        /*028a*/ 	.byte	0x04
	.zero		1


	//   ....[28]....
        /*028c*/ 	.word	0x00001e20
        /*0290*/ 	.word	0x000000ff
        /*0294*/ 	.word	0x00000000
        /*0298*/ 	.short	0x010a
        /*029a*/ 	.byte	0x04
	.zero		1


	//   ....[29]....
        /*029c*/ 	.word	0x00002080
        /*02a0*/ 	.word	0x00000005
        /*02a4*/ 	.word	0x00000000
        /*02a8*/ 	.short	0x0101
        /*02aa*/ 	.byte	0x3f
	.zero		1


	//   ....[30]....
        /*02ac*/ 	.word	0x00002190
        /*02b0*/ 	.word	0x00000003
        /*02b4*/ 	.word	0x00000000
        /*02b8*/ 	.short	0x0101
        /*02ba*/ 	.byte	0x2e
	.zero		1


	//   ....[31]....
        /*02bc*/ 	.word	0x00002290
        /*02c0*/ 	.word	0x00000003
        /*02c4*/ 	.word	0x00000000
        /*02c8*/ 	.short	0x0101
        /*02ca*/ 	.byte	0x3f
	.zero		1


	//   ....[32]....
        /*02cc*/ 	.word	0x00002310
        /*02d0*/ 	.word	0x000000ff
        /*02d4*/ 	.word	0x00000008
        /*02d8*/ 	.short	0x010a
        /*02da*/ 	.byte	0x2b
	.zero		1


	//   ....[33]....
        /*02dc*/ 	.word	0x00006470
        /*02e0*/ 	.word	0x00000000
        /*02e4*/ 	.word	0x00000000
        /*02e8*/ 	.short	0x0101
        /*02ea*/ 	.byte	0x2e
	.zero		1


	//   ....[34]....
        /*02ec*/ 	.word	0x00006e80
        /*02f0*/ 	.word	0x0000000b
        /*02f4*/ 	.word	0x00000048
        /*02f8*/ 	.short	0x010a
        /*02fa*/ 	.byte	0x3f
	.zero		1


	//   ....[35]....
        /*02fc*/ 	.word	0x00007290
        /*0300*/ 	.word	0x00000006
        /*0304*/ 	.word	0x000000c8
        /*0308*/ 	.short	0x0101
        /*030a*/ 	.byte	0x3f
	.zero		1


	//   ....[36]....
        /*030c*/ 	.word	0x000079b0
        /*0310*/ 	.word	0x00000007
        /*0314*/ 	.word	0x00000000
        /*0318*/ 	.short	0x010a
        /*031a*/ 	.byte	0x3f
	.zero		1


	//   ....[37]....
        /*031c*/ 	.word	0x00007a30
        /*0320*/ 	.word	0x00000006
        /*0324*/ 	.word	0x00000000
        /*0328*/ 	.short	0x010a
        /*032a*/ 	.byte	0x3f
	.zero		1


	//   ....[38]....
        /*032c*/ 	.word	0x00007ac0
        /*0330*/ 	.word	0x00000007
        /*0334*/ 	.word	0x00000000
        /*0338*/ 	.short	0x010a
        /*033a*/ 	.byte	0x3f
	.zero		1


	//   ....[39]....
        /*033c*/ 	.word	0x00007b50
        /*0340*/ 	.word	0x00000006
        /*0344*/ 	.word	0x00000000
        /*0348*/ 	.short	0x010a
        /*034a*/ 	.byte	0x3f
	.zero		1


	//   ....[40]....
        /*034c*/ 	.word	0x00007be0
        /*0350*/ 	.word	0x00000007
        /*0354*/ 	.word	0x00000000
        /*0358*/ 	.short	0x010a
        /*035a*/ 	.byte	0x3f
	.zero		1


	//   ....[41]....
        /*035c*/ 	.word	0x00007c70
        /*0360*/ 	.word	0x00000006
        /*0364*/ 	.word	0x00000000
        /*0368*/ 	.short	0x010a
        /*036a*/ 	.byte	0x3f
	.zero		1


	//   ....[42]....
        /*036c*/ 	.word	0x00007d00
        /*0370*/ 	.word	0x00000007
        /*0374*/ 	.word	0x00000000
        /*0378*/ 	.short	0x010a
        /*037a*/ 	.byte	0x3f
	.zero		1


	//   ....[43]....
        /*037c*/ 	.word	0x00007d90
        /*0380*/ 	.word	0x00000006
        /*0384*/ 	.word	0x00000000
        /*0388*/ 	.short	0x010a
        /*038a*/ 	.byte	0x3f
	.zero		1


	//   ....[44]....
        /*038c*/ 	.word	0x00007e20
        /*0390*/ 	.word	0x00000005
        /*0394*/ 	.word	0x00000000
        /*0398*/ 	.short	0x010a
        /*039a*/ 	.byte	0x3f
	.zero		1


	//   ....[45]....
        /*039c*/ 	.word	0x00007e90
        /*03a0*/ 	.word	0x00000003
        /*03a4*/ 	.word	0xfffffff8
        /*03a8*/ 	.short	0x010a
        /*03aa*/ 	.byte	0x3f
	.zero		1


	//   ....[46]....
        /*03ac*/ 	.word	0x00007ee0
        /*03b0*/ 	.word	0x00000003
        /*03b4*/ 	.word	0x00000000
        /*03b8*/ 	.short	0x010a
        /*03ba*/ 	.byte	0x3f
	.zero		1


	//   ....[47]....
        /*03bc*/ 	.word	0x00007f40
        /*03c0*/ 	.word	0x00000005
        /*03c4*/ 	.word	0x00000000
        /*03c8*/ 	.short	0x010a
        /*03ca*/ 	.byte	0x3f
	.zero		1


	//   ....[48]....
        /*03cc*/ 	.word	0x00007fa0
        /*03d0*/ 	.word	0x00000003
        /*03d4*/ 	.word	0x00000008
        /*03d8*/ 	.short	0x010a
        /*03da*/ 	.byte	0x3f
	.zero		1


	//   ....[49]....
        /*03dc*/ 	.word	0x00008070
        /*03e0*/ 	.word	0x0000000b
        /*03e4*/ 	.word	0x00000048
        /*03e8*/ 	.short	0x010a
        /*03ea*/ 	.byte	0x3f
	.zero		1


	//   ....[50]....
        /*03ec*/ 	.word	0x00008140
        /*03f0*/ 	.word	0x00000007
        /*03f4*/ 	.word	0x00000000
        /*03f8*/ 	.short	0x010a
        /*03fa*/ 	.byte	0x3f
	.zero		1


	//   ....[51]....
        /*03fc*/ 	.word	0x00008190
        /*0400*/ 	.word	0x00000006
        /*0404*/ 	.word	0x00000000
        /*0408*/ 	.short	0x010a
        /*040a*/ 	.byte	0x3f
	.zero		1


	//   ....[52]....
        /*040c*/ 	.word	0x000081e0
        /*0410*/ 	.word	0x00000007
        /*0414*/ 	.word	0x00000000
        /*0418*/ 	.short	0x010a
        /*041a*/ 	.byte	0x3f
	.zero		1


	//   ....[53]....
        /*041c*/ 	.word	0x00008230
        /*0420*/ 	.word	0x00000006
        /*0424*/ 	.word	0x00000000
        /*0428*/ 	.short	0x010a
        /*042a*/ 	.byte	0x3f
	.zero		1


	//   ....[54]....
        /*042c*/ 	.word	0x00008280
        /*0430*/ 	.word	0x00000007
        /*0434*/ 	.word	0x00000000
        /*0438*/ 	.short	0x010a
        /*043a*/ 	.byte	0x3f
	.zero		1


	//   ....[55]....
        /*043c*/ 	.word	0x000082d0
        /*0440*/ 	.word	0x00000006
        /*0444*/ 	.word	0x00000000
        /*0448*/ 	.short	0x010a
        /*044a*/ 	.byte	0x3f
	.zero		1


	//   ....[56]....
        /*044c*/ 	.word	0x00008320
        /*0450*/ 	.word	0x00000007
        /*0454*/ 	.word	0x00000000
        /*0458*/ 	.short	0x010a
        /*045a*/ 	.byte	0x3f
	.zero		1


	//   ....[57]....
        /*045c*/ 	.word	0x00008370
        /*0460*/ 	.word	0x00000006
        /*0464*/ 	.word	0x00000000
        /*0468*/ 	.short	0x010a
        /*046a*/ 	.byte	0x3f
	.zero		1


	//----- nvinfo : EIATTR_NUM_MBARRIERS
	.align		4
.L_37:
        /*046c*/ 	.byte	0x03, 0x38
        /*046e*/ 	.short	0x0018


	//----- nvinfo : EIATTR_EXIT_INSTR_OFFSETS
	.align		4
        /*0470*/ 	.byte	0x04, 0x1c
        /*0472*/ 	.short	(.L_39 - .L_38)


	//   ....[0]....
.L_38:
        /*0474*/ 	.word	0x000014c0


	//   ....[1]....
        /*0478*/ 	.word	0x00001520


	//   ....[2]....
        /*047c*/ 	.word	0x00006a90


	//   ....[3]....
        /*0480*/ 	.word	0x00006ac0


	//   ....[4]....
        /*0484*/ 	.word	0x00007e70


	//----- nvinfo : EIATTR_MAX_THREADS
	.align		4
.L_39:
        /*0488*/ 	.byte	0x04, 0x05
        /*048a*/ 	.short	(.L_41 - .L_40)
.L_40:
        /*048c*/ 	.word	0x00000180
        /*0490*/ 	.word	0x00000001
        /*0494*/ 	.word	0x00000001


	//----- nvinfo : EIATTR_CRS_STACK_SIZE
	.align		4
.L_41:
        /*0498*/ 	.byte	0x04, 0x1e
        /*049a*/ 	.short	(.L_43 - .L_42)
.L_42:
        /*049c*/ 	.word	0x00000000


	//----- nvinfo : EIATTR_CBANK_PARAM_SIZE
	.align		4
.L_43:
        /*04a0*/ 	.byte	0x03, 0x19
        /*04a2*/ 	.short	0x0470


	//----- nvinfo : EIATTR_PARAM_CBANK
	.align		4
        /*04a4*/ 	.byte	0x04, 0x0a
        /*04a6*/ 	.short	(.L_45 - .L_44)
	.align		4
.L_44:
        /*04a8*/ 	.word	index@(.nv.constant0._ZN7cutlass13device_kernelINS_4gemm6kernel13GemmUniversalIN4cute5tupleIJiiiiEEENS1_10collective13CollectiveMmaINS1_34MainloopSm90TmaGmmaWarpSpecializedILi9ENS5_IJNS4_1CILi2EEESB_NSA_ILi1EEEEEENS1_32KernelTmaWarpSpecializedPingpongEEENS5_IJNSA_ILi64EEENSA_ILi128EEENSA_ILi32EEEEEENS_10tfloat32_tENS5_IJlSC_lEEESK_SL_NS4_8TiledMMAINS4_8MMA_AtomIJNS4_4SM904GMMA30MMA_64x128x8_F32TF32TF32_SS_TNILNSP_7ScaleInE1ELSR_1EEEEEENS4_6LayoutINS5_IJSC_SC_SC_EEENS5_IJNSA_ILi0EEESW_SW_EEEEENS5_IJNS4_10UnderscoreESZ_SZ_EEEEENS4_23SM90_TMA_LOAD_MULTICASTENS4_14ComposedLayoutINS4_7SwizzleILi3ELi4ELi3EEENS4_18smem_ptr_flag_bitsILi32EEENSU_INS5_IJNSA_ILi8EEESI_EEENS5_IJSI_SC_EEEEEEEvNS4_8identityES12_S1C_vS1D_EENS_8epilogue10collective6detail29Sm90TmaWarpSpecializedAdapterINS1G_15DefaultEpilogueISK_SL_SL_NS1F_6thread17LinearCombinationISK_Li1EffLNS1K_9ScaleType4KindE0ELNS_15FloatRoundStyleE2ESK_EENS1_15EpilogueDefaultEEEEEvvEEEEvNT_6ParamsE)
        /*04ac*/ 	.short	0x0210
        /*04ae*/ 	.short	0x0470


	//----- nvinfo : EIATTR_SW_WAR
	.align		4
.L_45:
        /*04b0*/ 	.byte	0x04, 0x36
        /*04b2*/ 	.short	(.L_47 - .L_46)
.L_46:
        /*04b4*/ 	.word	0x00000008
.L_47:


//--------------------- .nv.callgraph             --------------------------
	.section	.nv.callgraph,"",@"SHT_CUDA_CALLGRAPH"
	.align	4
	.sectionentsize	8
	.align		4
        /*0000*/ 	.word	0x00000000
	.align		4
        /*0004*/ 	.word	0xffffffff
	.align		4
        /*0008*/ 	.word	index@(_ZN7cutlass13device_kernelINS_4gemm6kernel13GemmUniversalIN4cute5tupleIJiiiiEEENS1_10collective13CollectiveMmaINS1_34MainloopSm90TmaGmmaWarpSpecializedILi9ENS5_IJNS4_1CILi2EEESB_NSA_ILi1EEEEEENS1_32KernelTmaWarpSpecializedPingpongEEENS5_IJNSA_ILi64EEENSA_ILi128EEENSA_ILi32EEEEEENS_10tfloat32_tENS5_IJlSC_lEEESK_SL_NS4_8TiledMMAINS4_8MMA_AtomIJNS4_4SM904GMMA30MMA_64x128x8_F32TF32TF32_SS_TNILNSP_7ScaleInE1ELSR_1EEEEEENS4_6LayoutINS5_IJSC_SC_SC_EEENS5_IJNSA_ILi0EEESW_SW_EEEEENS5_IJNS4_10UnderscoreESZ_SZ_EEEEENS4_23SM90_TMA_LOAD_MULTICASTENS4_14ComposedLayoutINS4_7SwizzleILi3ELi4ELi3EEENS4_18smem_ptr_flag_bitsILi32EEENSU_INS5_IJNSA_ILi8EEESI_EEENS5_IJSI_SC_EEEEEEEvNS4_8identityES12_S1C_vS1D_EENS_8epilogue10collective6detail29Sm90TmaWarpSpecializedAdapterINS1G_15DefaultEpilogueISK_SL_SL_NS1F_6thread17LinearCombinationISK_Li1EffLNS1K_9ScaleType4KindE0ELNS_15FloatRoundStyleE2ESK_EENS1_15EpilogueDefaultEEEEEvvEEEEvNT_6ParamsE)
	.align		4
        /*000c*/ 	.word	index@(__assertfail)
	.align		4
        /*0010*/ 	.word	0x00000000
	.align		4
        /*0014*/ 	.word	0xfffffffe
	.align		4
        /*0018*/ 	.word	0x00000000
	.align		4
        /*001c*/ 	.word	0xfffffffd
	.align		4
        /*0020*/ 	.word	0x00000000
	.align		4
        /*0024*/ 	.word	0xfffffffc


//--------------------- .nv.constant4             --------------------------
	.section	.nv.constant4,"a",@progbits
	.align	8
	.align		8
.nv.constant4:
        /*0000*/ 	.dword	__assertfail
	.align		8
        /*0008*/ 	.dword	__unnamed_1
	.align		8
        /*0010*/ 	.dword	_ZN39_INTERNAL_9fb2db71_4_k_cu_5c4b9d07_65864cuda3std3__45__cpo5beginE
	.align		8
        /*0018*/ 	.dword	_ZN39_INTERNAL_9fb2db71_4_k_cu_5c4b9d07_65864cuda3std3__45__cpo3endE
	.align		8
        /*0020*/ 	.dword	_ZN39_INTERNAL_9fb2db71_4_k_cu_5c4b9d07_65864cuda3std3__45__cpo6cbeginE
	.align		8
        /*0028*/ 	.dword	_ZN39_INTERNAL_9fb2db71_4_k_cu_5c4b9d07_65864cuda3std3__45__cpo4cendE
	.align		8
        /*0030*/ 	.dword	_ZN39_INTERNAL_9fb2db71_4_k_cu_5c4b9d07_65864cuda3std3__441_GLOBAL__N__9fb2db71_4_k_cu_5c4b9d07_65866ignoreE
	.align		8
        /*0038*/ 	.dword	_ZN39_INTERNAL_9fb2db71_4_k_cu_5c4b9d07_65864cuda3std3__419piecewise_constructE
	.align		8
        /*0040*/ 	.dword	_ZN39_INTERNAL_9fb2db71_4_k_cu_5c4b9d07_65864cuda3std3__48in_placeE
	.align		8
        /*0048*/ 	.dword	_ZN39_INTERNAL_9fb2db71_4_k_cu_5c4b9d07_65864cuda3std6ranges3__45__cpo4swapE
	.align		8
        /*0050*/ 	.dword	_ZN39_INTERNAL_9fb2db71_4_k_cu_5c4b9d07_65864cuda3std6ranges3__45__cpo9iter_moveE
	.align		8
        /*0058*/ 	.dword	_ZN39_INTERNAL_9fb2db71_4_k_cu_5c4b9d07_65864cute7productE
	.align		8
        /*0060*/ 	.dword	_ZN39_INTERNAL_9fb2db71_4_k_cu_5c4b9d07_65864cute1_E
	.align		8
        /*0068*/ 	.dword	$str$22
	.align		8
        /*0070*/ 	.dword	$str$23


//--------------------- .text._ZN7cutlass13device_kernelINS_4gemm6kernel13GemmUniversalIN4cute5tupleIJiiiiEEENS1_10collective13CollectiveMmaINS1_34MainloopSm90TmaGmmaWarpSpecializedILi9ENS5_IJNS4_1CILi2EEESB_NSA_ILi1EEEEEENS1_32KernelTmaWarpSpecializedPingpongEEENS5_IJNSA_ILi64EEENSA_ILi128EEENSA_ILi32EEEEEENS_10tfloat32_tENS5_IJlSC_lEEESK_SL_NS4_8TiledMMAINS4_8MMA_AtomIJNS4_4SM904GMMA30MMA_64x128x8_F32TF32TF32_SS_TNILNSP_7ScaleInE1ELSR_1EEEEEENS4_6LayoutINS5_IJSC_SC_SC_EEENS5_IJNSA_ILi0EEESW_SW_EEEEENS5_IJNS4_10UnderscoreESZ_SZ_EEEEENS4_23SM90_TMA_LOAD_MULTICASTENS4_14ComposedLayoutINS4_7SwizzleILi3ELi4ELi3EEENS4_18smem_ptr_flag_bitsILi32EEENSU_INS5_IJNSA_ILi8EEESI_EEENS5_IJSI_SC_EEEEEEEvNS4_8identityES12_S1C_vS1D_EENS_8epilogue10collective6detail29Sm90TmaWarpSpecializedAdapterINS1G_15DefaultEpilogueISK_SL_SL_NS1F_6thread17LinearCombinationISK_Li1EffLNS1K_9ScaleType4KindE0ELNS_15FloatRoundStyleE2ESK_EENS1_15EpilogueDefaultEEEEEvvEEEEvNT_6ParamsE --------------------------
	.section	.text._ZN7cutlass13device_kernelINS_4gemm6kernel13GemmUniversalIN4cute5tupleIJiiiiEEENS1_10collective13CollectiveMmaINS1_34MainloopSm90TmaGmmaWarpSpecializedILi9ENS5_IJNS4_1CILi2EEESB_NSA_ILi1EEEEEENS1_32KernelTmaWarpSpecializedPingpongEEENS5_IJNSA_ILi64EEENSA_ILi128EEENSA_ILi32EEEEEENS_10tfloat32_tENS5_IJlSC_lEEESK_SL_NS4_8TiledMMAINS4_8MMA_AtomIJNS4_4SM904GMMA30MMA_64x128x8_F32TF32TF32_SS_TNILNSP_7ScaleInE1ELSR_1EEEEEENS4_6LayoutINS5_IJSC_SC_SC_EEENS5_IJNSA_ILi0EEESW_SW_EEEEENS5_IJNS4_10UnderscoreESZ_SZ_EEEEENS4_23SM90_TMA_LOAD_MULTICASTENS4_14ComposedLayoutINS4_7SwizzleILi3ELi4ELi3EEENS4_18smem_ptr_flag_bitsILi32EEENSU_INS5_IJNSA_ILi8EEESI_EEENS5_IJSI_SC_EEEEEEEvNS4_8identityES12_S1C_vS1D_EENS_8epilogue10collective6detail29Sm90TmaWarpSpecializedAdapterINS1G_15DefaultEpilogueISK_SL_SL_NS1F_6thread17LinearCombinationISK_Li1EffLNS1K_9ScaleType4KindE0ELNS_15FloatRoundStyleE2ESK_EENS1_15EpilogueDefaultEEEEEvvEEEEvNT_6ParamsE,"ax",@progbits
	.align	128
.text._ZN7cutlass13device_kernelINS_4gemm6kernel13GemmUniversalIN4cute5tupleIJiiiiEEENS1_10collective13CollectiveMmaINS1_34MainloopSm90TmaGmmaWarpSpecializedILi9ENS5_IJNS4_1CILi2EEESB_NSA_ILi1EEEEEENS1_32KernelTmaWarpSpecializedPingpongEEENS5_IJNSA_ILi64EEENSA_ILi128EEENSA_ILi32EEEEEENS_10tfloat32_tENS5_IJlSC_lEEESK_SL_NS4_8TiledMMAINS4_8MMA_AtomIJNS4_4SM904GMMA30MMA_64x128x8_F32TF32TF32_SS_TNILNSP_7ScaleInE1ELSR_1EEEEEENS4_6LayoutINS5_IJSC_SC_SC_EEENS5_IJNSA_ILi0EEESW_SW_EEEEENS5_IJNS4_10UnderscoreESZ_SZ_EEEEENS4_23SM90_TMA_LOAD_MULTICASTENS4_14ComposedLayoutINS4_7SwizzleILi3ELi4ELi3EEENS4_18smem_ptr_flag_bitsILi32EEENSU_INS5_IJNSA_ILi8EEESI_EEENS5_IJSI_SC_EEEEEEEvNS4_8identityES12_S1C_vS1D_EENS_8epilogue10collective6detail29Sm90TmaWarpSpecializedAdapterINS1G_15DefaultEpilogueISK_SL_SL_NS1F_6thread17LinearCombinationISK_Li1EffLNS1K_9ScaleType4KindE0ELNS_15FloatRoundStyleE2ESK_EENS1_15EpilogueDefaultEEEEEvvEEEEvNT_6ParamsE:
        .type           _ZN7cutlass13device_kernelINS_4gemm6kernel13GemmUniversalIN4cute5tupleIJiiiiEEENS1_10collective13CollectiveMmaINS1_34MainloopSm90TmaGmmaWarpSpecializedILi9ENS5_IJNS4_1CILi2EEESB_NSA_ILi1EEEEEENS1_32KernelTmaWarpSpecializedPingpongEEENS5_IJNSA_ILi64EEENSA_ILi128EEENSA_ILi32EEEEEENS_10tfloat32_tENS5_IJlSC_lEEESK_SL_NS4_8TiledMMAINS4_8MMA_AtomIJNS4_4SM904GMMA30MMA_64x128x8_F32TF32TF32_SS_TNILNSP_7ScaleInE1ELSR_1EEEEEENS4_6LayoutINS5_IJSC_SC_SC_EEENS5_IJNSA_ILi0EEESW_SW_EEEEENS5_IJNS4_10UnderscoreESZ_SZ_EEEEENS4_23SM90_TMA_LOAD_MULTICASTENS4_14ComposedLayoutINS4_7SwizzleILi3ELi4ELi3EEENS4_18smem_ptr_flag_bitsILi32EEENSU_INS5_IJNSA_ILi8EEESI_EEENS5_IJSI_SC_EEEEEEEvNS4_8identityES12_S1C_vS1D_EENS_8epilogue10collective6detail29Sm90TmaWarpSpecializedAdapterINS1G_15DefaultEpilogueISK_SL_SL_NS1F_6thread17LinearCombinationISK_Li1EffLNS1K_9ScaleType4KindE0ELNS_15FloatRoundStyleE2ESK_EENS1_15EpilogueDefaultEEEEEvvEEEEvNT_6ParamsE,@function
        .size           _ZN7cutlass13device_kernelINS_4gemm6kernel13GemmUniversalIN4cute5tupleIJiiiiEEENS1_10collective13CollectiveMmaINS1_34MainloopSm90TmaGmmaWarpSpecializedILi9ENS5_IJNS4_1CILi2EEESB_NSA_ILi1EEEEEENS1_32KernelTmaWarpSpecializedPingpongEEENS5_IJNSA_ILi64EEENSA_ILi128EEENSA_ILi32EEEEEENS_10tfloat32_tENS5_IJlSC_lEEESK_SL_NS4_8TiledMMAINS4_8MMA_AtomIJNS4_4SM904GMMA30MMA_64x128x8_F32TF32TF32_SS_TNILNSP_7ScaleInE1ELSR_1EEEEEENS4_6LayoutINS5_IJSC_SC_SC_EEENS5_IJNSA_ILi0EEESW_SW_EEEEENS5_IJNS4_10UnderscoreESZ_SZ_EEEEENS4_23SM90_TMA_LOAD_MULTICASTENS4_14ComposedLayoutINS4_7SwizzleILi3ELi4ELi3EEENS4_18smem_ptr_flag_bitsILi32EEENSU_INS5_IJNSA_ILi8EEESI_EEENS5_IJSI_SC_EEEEEEEvNS4_8identityES12_S1C_vS1D_EENS_8epilogue10collective6detail29Sm90TmaWarpSpecializedAdapterINS1G_15DefaultEpilogueISK_SL_SL_NS1F_6thread17LinearCombinationISK_Li1EffLNS1K_9ScaleType4KindE0ELNS_15FloatRoundStyleE2ESK_EENS1_15EpilogueDefaultEEEEEvvEEEEvNT_6ParamsE,(.L_x_212 - _ZN7cutlass13device_kernelINS_4gemm6kernel13GemmUniversalIN4cute5tupleIJiiiiEEENS1_10collective13CollectiveMmaINS1_34MainloopSm90TmaGmmaWarpSpecializedILi9ENS5_IJNS4_1CILi2EEESB_NSA_ILi1EEEEEENS1_32KernelTmaWarpSpecializedPingpongEEENS5_IJNSA_ILi64EEENSA_ILi128EEENSA_ILi32EEEEEENS_10tfloat32_tENS5_IJlSC_lEEESK_SL_NS4_8TiledMMAINS4_8MMA_AtomIJNS4_4SM904GMMA30MMA_64x128x8_F32TF32TF32_SS_TNILNSP_7ScaleInE1ELSR_1EEEEEENS4_6LayoutINS5_IJSC_SC_SC_EEENS5_IJNSA_ILi0EEESW_SW_EEEEENS5_IJNS4_10UnderscoreESZ_SZ_EEEEENS4_23SM90_TMA_LOAD_MULTICASTENS4_14ComposedLayoutINS4_7SwizzleILi3ELi4ELi3EEENS4_18smem_ptr_flag_bitsILi32EEENSU_INS5_IJNSA_ILi8EEESI_EEENS5_IJSI_SC_EEEEEEEvNS4_8identityES12_S1C_vS1D_EENS_8epilogue10collective6detail29Sm90TmaWarpSpecializedAdapterINS1G_15DefaultEpilogueISK_SL_SL_NS1F_6thread17LinearCombinationISK_Li1EffLNS1K_9ScaleType4KindE0ELNS_15FloatRoundStyleE2ESK_EENS1_15EpilogueDefaultEEEEEvvEEEEvNT_6ParamsE)
        .other          _ZN7cutlass13device_kernelINS_4gemm6kernel13GemmUniversalIN4cute5tupleIJiiiiEEENS1_10collective13CollectiveMmaINS1_34MainloopSm90TmaGmmaWarpSpecializedILi9ENS5_IJNS4_1CILi2EEESB_NSA_ILi1EEEEEENS1_32KernelTmaWarpSpecializedPingpongEEENS5_IJNSA_ILi64EEENSA_ILi128EEENSA_ILi32EEEEEENS_10tfloat32_tENS5_IJlSC_lEEESK_SL_NS4_8TiledMMAINS4_8MMA_AtomIJNS4_4SM904GMMA30MMA_64x128x8_F32TF32TF32_SS_TNILNSP_7ScaleInE1ELSR_1EEEEEENS4_6LayoutINS5_IJSC_SC_SC_EEENS5_IJNSA_ILi0EEESW_SW_EEEEENS5_IJNS4_10UnderscoreESZ_SZ_EEEEENS4_23SM90_TMA_LOAD_MULTICASTENS4_14ComposedLayoutINS4_7SwizzleILi3ELi4ELi3EEENS4_18smem_ptr_flag_bitsILi32EEENSU_INS5_IJNSA_ILi8EEESI_EEENS5_IJSI_SC_EEEEEEEvNS4_8identityES12_S1C_vS1D_EENS_8epilogue10collective6detail29Sm90TmaWarpSpecializedAdapterINS1G_15DefaultEpilogueISK_SL_SL_NS1F_6thread17LinearCombinationISK_Li1EffLNS1K_9ScaleType4KindE0ELNS_15FloatRoundStyleE2ESK_EENS1_15EpilogueDefaultEEEEEvvEEEEvNT_6ParamsE,@"STO_CUDA_ENTRY STV_DEFAULT"
_ZN7cutlass13device_kernelINS_4gemm6kernel13GemmUniversalIN4cute5tupleIJiiiiEEENS1_10collective13CollectiveMmaINS1_34MainloopSm90TmaGmmaWarpSpecializedILi9ENS5_IJNS4_1CILi2EEESB_NSA_ILi1EEEEEENS1_32KernelTmaWarpSpecializedPingpongEEENS5_IJNSA_ILi64EEENSA_ILi128EEENSA_ILi32EEEEEENS_10tfloat32_tENS5_IJlSC_lEEESK_SL_NS4_8TiledMMAINS4_8MMA_AtomIJNS4_4SM904GMMA30MMA_64x128x8_F32TF32TF32_SS_TNILNSP_7ScaleInE1ELSR_1EEEEEENS4_6LayoutINS5_IJSC_SC_SC_EEENS5_IJNSA_ILi0EEESW_SW_EEEEENS5_IJNS4_10UnderscoreESZ_SZ_EEEEENS4_23SM90_TMA_LOAD_MULTICASTENS4_14ComposedLayoutINS4_7SwizzleILi3ELi4ELi3EEENS4_18smem_ptr_flag_bitsILi32EEENSU_INS5_IJNSA_ILi8EEESI_EEENS5_IJSI_SC_EEEEEEEvNS4_8identityES12_S1C_vS1D_EENS_8epilogue10collective6detail29Sm90TmaWarpSpecializedAdapterINS1G_15DefaultEpilogueISK_SL_SL_NS1F_6thread17LinearCombinationISK_Li1EffLNS1K_9ScaleType4KindE0ELNS_15FloatRoundStyleE2ESK_EENS1_15EpilogueDefaultEEEEEvvEEEEvNT_6ParamsE:
[----:B------:R-:W0:Y:S02]  /*0000*/  LDC R1, c[0x0][0x28] ;  /* 0x00000a00ff017b82 */ /* 0x000e240000000800 */
[----:B0-----:R-:W-:Y:S01]  /*0010*/  VIADD R1, R1, 0xfffffff8 ;  /* 0xfffffff801017836 */ /* 0x001fe20000000000 */
[----:B------:R-:W0:Y:S01]  /*0020*/  S2R R4, SR_TID.X ;  /* 0x0000000000047919 */ /* 0x000e220000002100 */
[----:B------:R-:W-:Y:S01]  /*0030*/  ELECT P0, URZ, PT ;  /* 0x00000000003f782f */ /* 0x000fe20003800000 */
[----:B------:R-:W-:Y:S01]  /*0040*/  BSSY B0, `(.L_x_0) ;  /* 0x000000f000007945 */ /* 0x000fe20003800000 */
[--C-:B0-----:R-:W-:Y:S02]  /*0050*/  SHF.R.U32.HI R0, RZ, 0x5, R4.reuse ;  /* 0x00000005ff007819 */ /* 0x101fe40000011604 */
[----:B------:R-:W-:-:S03]  /*0060*/  SHF.R.U32.HI R7, RZ, 0x7, R4 ;  /* 0x00000007ff077819 */ /* 0x000fc60000011604 */
[----:B------:R-:W0:Y:S04]  /*0070*/  SHFL.IDX PT, R2, R0, RZ, 0x1f ;  /* 0x00001fff00027589 */ /* 0x000e2800000e0000 */
[----:B------:R1:W2:Y:S01]  /*0080*/  SHFL.IDX PT, R10, R7, RZ, 0x1f ;  /* 0x00001fff070a7589 */ /* 0x0002a200000e0000 */
[----:B0-----:R-:W-:-:S13]  /*0090*/  ISETP.NE.OR P0, PT, R2, RZ, !P0 ;  /* 0x000000ff0200720c */ /* 0x001fda0004705670 */
[----:B-12---:R-:W-:Y:S05]  /*00a0*/  @P0 BRA `(.L_x_1) ;  /* 0x0000000000200947 */ /* 0x006fea0003800000 */
[----:B------:R-:W-:Y:S02]  /*00b0*/  ULDC.64 UR4, c[0x0][0x198] ;  /* 0x0000660000047ab9 */ /* 0x000fe40000000a00 */
[----:B------:R-:W-:Y:S02]  /*00c0*/  UIADD3 UR6, UP0, UR4, 0xf0, URZ ;  /* 0x000000f004067890 */ /* 0x000fe4000ff1e03f */
[----:B------:R-:W-:Y:S02]  /*00d0*/  UIADD3 UR4, UP1, UR4, 0x1f0, URZ ;  /* 0x000001f004047890 */ /* 0x000fe4000ff3e03f */
[----:B------:R-:W-:Y:S02]  /*00e0*/  UIADD3.X UR7, URZ, UR5, URZ, UP0, !UPT ;  /* 0x000000053f077290 */ /* 0x000fe400087fe43f */
[----:B------:R-:W-:-:S07]  /*00f0*/  UIADD3.X UR5, URZ, UR5, URZ, UP1, !UPT ;  /* 0x000000053f057290 */ /* 0x000fce0008ffe43f */
[----:B------:R0:W-:Y:S02]  /*0100*/  UTMACCTL.PF [UR6] ;  /* 0x00000000060079b9 */ /* 0x0001e40008040000 */
[----:B------:R0:W-:Y:S02]  /*0110*/  UTMACCTL.PF [UR4] ;  /* 0x00000000040079b9 */ /* 0x0001e40008040000 */
[----:B0-----:R-:W-:Y:S01]  /*0120*/  NOP ;  /* 0x0000000000007918 */ /* 0x001fe20000000000 */
.L_x_1:
[----:B------:R-:W-:Y:S05]  /*0130*/  BSYNC B0 ;  /* 0x0000000000007941 */ /* 0x000fea0003800000 */
.L_x_0:
[----:B------:R-:W0:Y:S02]  /*0140*/  SHFL.IDX PT, R9, R0, RZ, 0x1f ;  /* 0x00001fff00097589 */ /* 0x000e2400000e0000 */
[----:B0-----:R-:W-:-:S13]  /*0150*/  ISETP.NE.AND P0, PT, R9, RZ, PT ;  /* 0x000000ff0900720c */ /* 0x001fda0003f05270 */
[----:B------:R-:W-:Y:S05]  /*0160*/  @P0 BRA `(.L_x_2) ;  /* 0x00000000008c0947 */ /* 0x000fea0003800000 */
[----:B------:R-:W-:Y:S01]  /*0170*/  ELECT P0, URZ, PT ;  /* 0x00000000003f782f */ /* 0x000fe20003800000 */
[----:B------:R-:W-:-:S12]  /*0180*/  BSSY B0, `(.L_x_2) ;  /* 0x0000021000007945 */ /* 0x000fd80003800000 */
[----:B------:R-:W-:Y:S05]  /*0190*/  @!P0 BRA `(.L_x_3) ;  /* 0x00000000007c8947 */ /* 0x000fea0003800000 */
[----:B------:R-:W0:Y:S01]  /*01a0*/  S2UR UR8, SR_CgaCtaId ;  /* 0x00000000000879c3 */ /* 0x000e220000008800 */
[----:B------:R-:W-:Y:S01]  /*01b0*/  UMOV UR4, 0x400 ;  /* 0x0000040000047882 */ /* 0x000fe20000000000 */
[----:B------:R-:W-:Y:S01]  /*01c0*/  UMOV UR5, 0x1 ;  /* 0x0000000100057882 */ /* 0x000fe20000000000 */
[----:B------:R-:W-:Y:S02]  /*01d0*/  UMOV UR6, 0x3 ;  /* 0x0000000300067882 */ /* 0x000fe40000000000 */
[----:B------:R-:W-:-:S04]  /*01e0*/  UIADD3 UR6, -UR6, 0x100000, URZ ;  /* 0x0010000006067890 */ /* 0x000fc8000fffe13f */
[----:B------:R-:W-:Y:S02]  /*01f0*/  USHF.L.U32 UR7, UR6, 0xb, URZ ;  /* 0x0000000b06077899 */ /* 0x000fe4000800063f */
[----:B------:R-:W-:Y:S02]  /*0200*/  USHF.L.U32 UR6, UR6, 0x1, URZ ;  /* 0x0000000106067899 */ /* 0x000fe4000800063f */
[----:B0-----:R-:W-:Y:S02]  /*0210*/  ULEA UR8, UR8, UR4, 0x18 ;  /* 0x0000000408087291 */ /* 0x001fe4000f8ec03f */
[----:B------:R-:W-:-:S04]  /*0220*/  UIADD3 UR4, -UR5, 0x100000, URZ ;  /* 0x0010000005047890 */ /* 0x000fc8000fffe13f */
[----:B------:R-:W-:Y:S02]  /*0230*/  USHF.L.U32 UR5, UR4, 0xb, URZ ;  /* 0x0000000b04057899 */ /* 0x000fe4000800063f */
[----:B------:R-:W-:Y:S01]  /*0240*/  USHF.L.U32 UR4, UR4, 0x1, URZ ;  /* 0x0000000104047899 */ /* 0x000fe2000800063f */
[----:B------:R-:W0:Y:S11]  /*0250*/  FENCE.VIEW.ASYNC.S ;  /* 0x00000000000073c6 */ /* 0x000e360000000000 */
[----:B0-----:R0:W1:Y:S01]  /*0260*/  SYNCS.EXCH.64 URZ, [UR8], UR4 ;  /* 0x00000004083f75b2 */ /* 0x0010620008000100 */
[----:B------:R0:W2:Y:S01]  /*0270*/  SYNCS.EXCH.64 URZ, [UR8+0x48], UR6 ;  /* 0x00004806083f75b2 */ /* 0x0000a20008000100 */
[----:B------:R0:W3:Y:S01]  /*0280*/  SYNCS.EXCH.64 URZ, [UR8+0x8], UR4 ;  /* 0x00000804083f75b2 */ /* 0x0000e20008000100 */
[----:B------:R0:W4:Y:S01]  /*0290*/  SYNCS.EXCH.64 URZ, [UR8+0x50], UR6 ;  /* 0x00005006083f75b2 */ /* 0x0001220008000100 */
[----:B------:R0:W0:Y:S01]  /*02a0*/  SYNCS.EXCH.64 URZ, [UR8+0x10], UR4 ;  /* 0x00001004083f75b2 */ /* 0x0000220008000100 */
        /* <DEDUP_REMOVED lines=13> */
[----:B------:R-:W-:Y:S01]  /*0380*/  NOP ;  /* 0x0000000000007918 */ /* 0x000fe20000000000 */
.L_x_3:
[----:B0-----:R-:W-:Y:S05]  /*0390*/  BSYNC B0 ;  /* 0x0000000000007941 */ /* 0x001fea0003800000 */
.L_x_2:
[----:B------:R-:W0:Y:S01]  /*03a0*/  SHFL.IDX PT, R12, R0, RZ, 0x1f ;  /* 0x00001fff000c7589 */ /* 0x000e2200000e0000 */
[----:B------:R-:W5:Y:S01]  /*03b0*/  S2UR UR12, SR_CTAID.X ;  /* 0x00000000000c79c3 */ /* 0x000f620000002500 */
[----:B------:R-:W-:Y:S02]  /*03c0*/  SHF.R.S32.HI R3, RZ, 0x1f, R4 ;  /* 0x0000001fff037819 */ /* 0x000fe40000011404 */
[----:B------:R-:W-:Y:S01]  /*03d0*/  ELECT P0, URZ, PT ;  /* 0x00000000003f782f */ /* 0x000fe20003800000 */
[----:B------:R-:W1:Y:S01]  /*03e0*/  SHFL.IDX PT, R11, R0, RZ, 0x1f ;  /* 0x00001fff000b7589 */ /* 0x000e6200000e0000 */
[----:B------:R-:W-:Y:S01]  /*03f0*/  ULDC UR4, c[0x0][0x150] ;  /* 0x0000540000047ab9 */ /* 0x000fe20000000800 */
[----:B------:R-:W-:Y:S02]  /*0400*/  LEA.HI R3, R3, R4, RZ, 0x7 ;  /* 0x0000000403037211 */ /* 0x000fe400078f38ff */
[----:B------:R-:W-:Y:S01]  /*0410*/  ELECT P1, URZ, PT ;  /* 0x00000000003f782f */ /* 0x000fe20003820000 */
[----:B------:R-:W2:Y:S01]  /*0420*/  S2R R6, SR_CTAID.Y ;  /* 0x0000000000067919 */ /* 0x000ea20000002600 */
[----:B------:R-:W3:Y:S01]  /*0430*/  LDC R14, c[0x0][0x144] ;  /* 0x00005100ff0e7b82 */ /* 0x000ee20000000800 */
[----:B------:R-:W-:Y:S01]  /*0440*/  LOP3.LUT R3, R3, 0xffffff80, RZ, 0xc0, !PT ;  /* 0xffffff8003037812 */ /* 0x000fe200078ec0ff */
[----:B------:R-:W-:Y:S01]  /*0450*/  UMOV UR11, 0x80 ;  /* 0x00000080000b7882 */ /* 0x000fe20000000000 */
[----:B------:R-:W4:Y:S01]  /*0460*/  SHFL.IDX PT, R16, R7, RZ, 0x1f ;  /* 0x00001fff07107589 */ /* 0x000f2200000e0000 */
[----:B------:R-:W-:Y:S01]  /*0470*/  NOP ;  /* 0x0000000000007918 */ /* 0x000fe20000000000 */
[----:B------:R-:W-:Y:S01]  /*0480*/  NOP ;  /* 0x0000000000007918 */ /* 0x000fe20000000000 */
[----:B------:R-:W-:Y:S01]  /*0490*/  IMAD.IADD R5, R4, 0x1, -R3 ;  /* 0x0000000104057824 */ /* 0x000fe200078e0a03 */
[C---:B------:R-:W-:Y:S01]  /*04a0*/  ISETP.NE.AND P4, PT, R10.reuse, RZ, PT ;  /* 0x000000ff0a00720c */ /* 0x040fe20003f85270 */
[----:B------:R-:W4:Y:S01]  /*04b0*/  LDC R15, c[0x0][0x140] ;  /* 0x00005000ff0f7b82 */ /* 0x000f220000000800 */
[----:B------:R-:W-:-:S02]  /*04c0*/  VIADD R36, R10, 0xffffffff ;  /* 0xffffffff0a247836 */ /* 0x000fc40000000000 */
[----:B------:R-:W-:Y:S01]  /*04d0*/  SHF.R.S32.HI R8, RZ, 0x1f, R5 ;  /* 0x0000001fff087819 */ /* 0x000fe20000011405 */
[----:B------:R-:W-:Y:S02]  /*04e0*/  IMAD.MOV.U32 R89, RZ, RZ, 0x1 ;  /* 0x00000001ff597424 */ /* 0x000fe400078e00ff */
[----:B------:R-:W-:Y:S02]  /*04f0*/  ISETP.GE.U32.AND P6, PT, R36, 0x2, PT ;  /* 0x000000022400780c */ /* 0x000fe40003fc6070 */
[----:B0-----:R-:W-:Y:S01]  /*0500*/  ISETP.NE.OR P0, PT, R12, RZ, !P0 ;  /* 0x000000ff0c00720c */ /* 0x001fe20004705670 */
[----:B------:R-:W0:Y:S01]  /*0510*/  LDC R25, c[0x0][0x148] ;  /* 0x00005200ff197b82 */ /* 0x000e220000000800 */
[----:B-----5:R-:W-:Y:S02]  /*0520*/  I2FP.F32.U32 R12, UR12 ;  /* 0x0000000c000c7c45 */ /* 0x020fe40008201000 */
[----:B------:R-:W-:Y:S02]  /*0530*/  LEA.HI R3, R8, R5, RZ, 0x3 ;  /* 0x0000000508037211 */ /* 0x000fe400078f18ff */
[----:B-1----:R-:W-:Y:S01]  /*0540*/  ISETP.NE.OR P1, PT, R11, RZ, !P1 ;  /* 0x000000ff0b00720c */ /* 0x002fe20004f25670 */
[----:B------:R-:W-:Y:S01]  /*0550*/  FMUL R13, R12, UR4 ;  /* 0x000000040c0d7c20 */ /* 0x000fe20008400000 */
[--C-:B------:R-:W-:Y:S01]  /*0560*/  SHF.R.S32.HI R0, RZ, 0x3, R3.reuse ;  /* 0x00000003ff007819 */ /* 0x100fe20000011403 */
[----:B------:R-:W-:Y:S01]  /*0570*/  ULDC UR4, c[0x0][0x154] ;  /* 0x0000550000047ab9 */ /* 0x000fe20000000800 */
[----:B------:R-:W-:-:S02]  /*0580*/  SHF.R.S32.HI R3, RZ, 0x1f, R3 ;  /* 0x0000001fff037819 */ /* 0x000fc40000011403 */
[----:B------:R-:W-:Y:S01]  /*0590*/  SHF.R.S32.HI R12, RZ, 0x1f, R9 ;  /* 0x0000001fff0c7819 */ /* 0x000fe20000011409 */
[----:B------:R-:W1:Y:S01]  /*05a0*/  F2I.U32.TRUNC.NTZ R13, R13 ;  /* 0x0000000d000d7305 */ /* 0x000e62000020f000 */
[----:B------:R-:W-:Y:S01]  /*05b0*/  LEA.HI R11, R3, R0, RZ, 0x2 ;  /* 0x00000000030b7211 */ /* 0x000fe200078f10ff */
[----:B------:R-:W-:Y:S01]  /*05c0*/  VOTEU.ALL UP1, P0 ;  /* 0x00000000003f7886 */ /* 0x000fe20000020000 */
[----:B------:R-:W-:Y:S01]  /*05d0*/  LEA.HI R12, R12, R9, RZ, 0x2 ;  /* 0x000000090c0c7211 */ /* 0x000fe200078f10ff */
[----:B------:R-:W-:Y:S01]  /*05e0*/  VOTEU.ALL UP0, P0 ;  /* 0x00000000003f7886 */ /* 0x000fe20000000000 */
[----:B------:R-:W-:Y:S01]  /*05f0*/  SHF.R.S32.HI R3, RZ, 0x1f, R2 ;  /* 0x0000001fff037819 */ /* 0x000fe20000011402 */
[----:B------:R-:W-:Y:S01]  /*0600*/  VOTEU.ALL UP2, P1 ;  /* 0x00000000003f7886 */ /* 0x000fe20000840000 */
[----:B------:R-:W-:Y:S01]  /*0610*/  LOP3.LUT R11, R11, 0xfffffffc, RZ, 0xc0, !PT ;  /* 0xfffffffc0b0b7812 */ /* 0x000fe200078ec0ff */
[----:B------:R-:W5:Y:S01]  /*0620*/  @!UP1 S2UR UR7, SR_CgaCtaId ;  /* 0x00000000000799c3 */ /* 0x000f620000008800 */
[----:B------:R-:W-:Y:S01]  /*0630*/  LOP3.LUT R12, R12, 0x3ffffffc, RZ, 0xc0, !PT ;  /* 0x3ffffffc0c0c7812 */ /* 0x000fe200078ec0ff */
[----:B------:R-:W-:Y:S01]  /*0640*/  @!UP1 UMOV UR6, 0x400 ;  /* 0x0000040000069882 */ /* 0x000fe20000000000 */
[----:B------:R-:W-:Y:S01]  /*0650*/  LEA.HI R3, R3, R2, RZ, 0x2 ;  /* 0x0000000203037211 */ /* 0x000fe200078f10ff */
[----:B------:R-:W-:Y:S01]  /*0660*/  IMAD.IADD R11, R0, 0x1, -R11 ;  /* 0x00000001000b7824 */ /* 0x000fe200078e0a0b */
[----:B------:R-:W-:Y:S01]  /*0670*/  @!UP2 UMOV UR9, 0x400 ;  /* 0x000004000009a882 */ /* 0x000fe20000000000 */
[----:B------:R-:W-:Y:S01]  /*0680*/  IMAD.IADD R12, R9, 0x1, -R12 ;  /* 0x00000001090c7824 */ /* 0x000fe200078e0a0c */
[----:B------:R-:W-:Y:S01]  /*0690*/  LOP3.LUT R3, R3, 0xfffffffc, RZ, 0xc0, !PT ;  /* 0xfffffffc03037812 */ /* 0x000fe200078ec0ff */
[----:B------:R-:W0:Y:S01]  /*06a0*/  @!UP2 S2UR UR10, SR_CgaCtaId ;  /* 0x00000000000aa9c3 */ /* 0x000e220000008800 */
[----:B-1----:R-:W-:Y:S01]  /*06b0*/  IMAD.MOV R13, RZ, RZ, -R13 ;  /* 0x000000ffff0d7224 */ /* 0x002fe200078e0a0d */
[----:B------:R-:W-:Y:S01]  /*06c0*/  VOTEU.ALL UP3, P1 ;  /* 0x00000000003f7886 */ /* 0x000fe20000860000 */
[----:B------:R-:W-:Y:S01]  /*06d0*/  IMAD R11, R12, 0x4, R11 ;  /* 0x000000040c0b7824 */ /* 0x000fe200078e020b */
[----:B------:R-:W-:Y:S01]  /*06e0*/  VOTEU.ALL UP4, P1 ;  /* 0x00000000003f7886 */ /* 0x000fe20000880000 */
[----:B------:R-:W-:Y:S01]  /*06f0*/  IMAD.IADD R9, R2, 0x1, -R3 ;  /* 0x0000000102097824 */ /* 0x000fe200078e0a03 */
[----:B--2---:R-:W-:Y:S01]  /*0700*/  I2FP.F32.U32 R2, R6 ;  /* 0x0000000600027245 */ /* 0x004fe20000201000 */
[----:B---3--:R-:W-:Y:S01]  /*0710*/  IMAD R21, R14, R13, UR12 ;  /* 0x0000000c0e157e24 */ /* 0x008fe2000f8e020d */
[C---:B------:R-:W-:Y:S01]  /*0720*/  LEA.HI R0, R11.reuse, R11, RZ, 0x1 ;  /* 0x0000000b0b007211 */ /* 0x040fe200078f08ff */
[C---:B------:R-:W-:Y:S01]  /*0730*/  IMAD.SHL.U32 R88, R11.reuse, 0x4, RZ ;  /* 0x000000040b587824 */ /* 0x040fe200078e00ff */
[----:B------:R-:W-:Y:S01]  /*0740*/  VOTEU.ALL UP5, P1 ;  /* 0x00000000003f7886 */ /* 0x000fe200008a0000 */
[----:B------:R-:W-:Y:S01]  /*0750*/  FMUL R2, R2, UR4 ;  /* 0x0000000402027c20 */ /* 0x000fe20008400000 */
[----:B------:R-:W-:Y:S01]  /*0760*/  LOP3.LUT R0, R0, 0xfffffffe, RZ, 0xc0, !PT ;  /* 0xfffffffe00007812 */ /* 0x000fe200078ec0ff */
[----:B------:R-:W-:Y:S01]  /*0770*/  UMOV UR4, 0x20 ;  /* 0x0000002000047882 */ /* 0x000fe20000000000 */
[----:B------:R-:W-:Y:S01]  /*0780*/  LOP3.LUT R88, R11, 0xc, R88, 0x78, !PT ;  /* 0x0000000c0b587812 */ /* 0x000fe200078e7858 */
[----:B------:R-:W-:-:S04]  /*0790*/  @!UP1 UIADD3 UR4, -UR4, 0x100000, URZ ;  /* 0x0010000004049890 */ /* 0x000fc8000fffe13f */
[----:B------:R-:W-:Y:S02]  /*07a0*/  @!UP1 USHF.L.U32 UR5, UR4, 0xb, URZ ;  /* 0x0000000b04059899 */ /* 0x000fe4000800063f */
[----:B------:R-:W-:Y:S01]  /*07b0*/  @!UP1 USHF.L.U32 UR4, UR4, 0x1, URZ ;  /* 0x0000000104049899 */ /* 0x000fe2000800063f */
[----:B----4-:R-:W-:Y:S01]  /*07c0*/  ISETP.EQ.U32.AND P2, PT, R15, 0x1, PT ;  /* 0x000000010f00780c */ /* 0x010fe20003f42070 */
[----:B------:R-:W-:Y:S01]  /*07d0*/  IMAD.IADD R0, R11, 0x1, -R0 ;  /* 0x000000010b007824 */ /* 0x000fe200078e0a00 */
[----:B------:R-:W1:Y:S01]  /*07e0*/  F2I.U32.TRUNC.NTZ R2, R2 ;  /* 0x0000000200027305 */ /* 0x000e62000020f000 */
[----:B-----5:R-:W-:Y:S01]  /*07f0*/  @!UP1 ULEA UR8, UR7, UR6, 0x18 ;  /* 0x0000000607089291 */ /* 0x020fe2000f8ec03f */
[----:B------:R-:W-:Y:S01]  /*0800*/  R2UR UR43, R16 ;  /* 0x00000000102b72ca */ /* 0x000fe200000e0000 */
[----:B------:R-:W-:-:S04]  /*0810*/  @!UP2 UIADD3 UR6, -UR11, 0x100000, URZ ;  /* 0x001000000b06a890 */ /* 0x000fc8000fffe13f */
[----:B------:R-:W-:Y:S02]  /*0820*/  @!UP2 USHF.L.U32 UR7, UR6, 0xb, URZ ;  /* 0x0000000b0607a899 */ /* 0x000fe4000800063f */
[----:B------:R-:W-:Y:S01]  /*0830*/  @!UP2 USHF.L.U32 UR6, UR6, 0x1, URZ ;  /* 0x000000010606a899 */ /* 0x000fe2000800063f */
[----:B------:R-:W-:Y:S01]  /*0840*/  ISETP.NE.AND P3, PT, R0, R21, PT ;  /* 0x000000150000720c */ /* 0x000fe20003f65270 */
[----:B------:R-:W-:Y:S01]  /*0850*/  VOTEU.ALL UP1, P0 ;  /* 0x00000000003f7886 */ /* 0x000fe20000020000 */
[----:B0-----:R-:W-:Y:S01]  /*0860*/  @!UP2 ULEA UR9, UR10, UR9, 0x18 ;  /* 0x000000090a09a291 */ /* 0x001fe2000f8ec03f */
[----:B------:R-:W-:Y:S01]  /*0870*/  LOP3.LUT P0, RZ, R5, 0x7, RZ, 0xc0, !PT ;  /* 0x0000000705ff7812 */ /* 0x000fe2000780c0ff */
[----:B------:R-:W-:Y:S01]  /*0880*/  VOTEU.ALL UP2, P1 ;  /* 0x00000000003f7886 */ /* 0x000fe20000840000 */
[----:B------:R-:W-:Y:S02]  /*0890*/  ISETP.NE.AND P1, PT, R9, 0x3, PT ;  /* 0x000000030900780c */ /* 0x000fe40003f25270 */
[----:B------:R-:W-:-:S02]  /*08a0*/  ISETP.LT.U32.AND P0, PT, R88, 0x4, !P0 ;  /* 0x000000045800780c */ /* 0x000fc40004701070 */
[----:B------:R-:W-:Y:S01]  /*08b0*/  ISETP.EQ.OR P1, PT, R9, RZ, !P1 ;  /* 0x000000ff0900720c */ /* 0x000fe20004f22670 */
[----:B------:R-:W0:Y:S02]  /*08c0*/  FENCE.VIEW.ASYNC.S ;  /* 0x00000000000073c6 */ /* 0x000e240000000000 */
[----:B0-----:R0:W2:Y:S01]  /*08d0*/  @!UP0 SYNCS.EXCH.64 URZ, [UR8+0xc0], UR4 ;  /* 0x0000c004083f85b2 */ /* 0x0010a20008000100 */
[----:B-1----:R-:W-:Y:S01]  /*08e0*/  IMAD.MOV R20, RZ, RZ, -R2 ;  /* 0x000000ffff147224 */ /* 0x002fe200078e0a02 */
[----:B------:R-:W-:-:S03]  /*08f0*/  @P3 LEA.HI R0, R88, R88, RZ, 0x1 ;  /* 0x0000005858003211 */ /* 0x000fc600078f08ff */
[----:B------:R-:W-:Y:S01]  /*0900*/  IMAD R3, R25, R20, R6 ;  /* 0x0000001419037224 */ /* 0x000fe200078e0206 */
[----:B------:R-:W-:Y:S02]  /*0910*/  ISETP.EQ.AND P1, PT, R10, RZ, P1 ;  /* 0x000000ff0a00720c */ /* 0x000fe40000f22270 */
[----:B------:R-:W-:Y:S02]  /*0920*/  @P3 SHF.R.S32.HI R0, RZ, 0x1, R0 ;  /* 0x00000001ff003819 */ /* 0x000fe40000011400 */
[----:B------:R-:W-:Y:S02]  /*0930*/  SEL R23, RZ, 0x1, !P1 ;  /* 0x00000001ff177807 */ /* 0x000fe40004800000 */
[----:B------:R-:W-:Y:S02]  /*0940*/  @P3 ISETP.NE.AND P5, PT, R0, R3, PT ;  /* 0x000000030000320c */ /* 0x000fe40003fa5270 */
[----:B------:R-:W-:Y:S01]  /*0950*/  SEL R0, RZ, 0x1, !P0 ;  /* 0x00000001ff007807 */ /* 0x000fe20004000000 */
[----:B------:R0:W1:Y:S01]  /*0960*/  @!UP1 SYNCS.EXCH.64 URZ, [UR8+0xc8], UR4 ;  /* 0x0000c804083f95b2 */ /* 0x0000620008000100 */
[----:B------:R-:W-:Y:S01]  /*0970*/  NOP ;  /* 0x0000000000007918 */ /* 0x000fe20000000000 */
[----:B------:R-:W-:-:S02]  /*0980*/  @P3 SEL R89, RZ, 0x1, P5 ;  /* 0x00000001ff593807 */ /* 0x000fc40002800000 */
[----:B------:R-:W-:Y:S02]  /*0990*/  SEL R23, R23, 0x2, P6 ;  /* 0x0000000217177807 */ /* 0x000fe40003000000 */
[----:B------:R-:W-:Y:S01]  /*09a0*/  LOP3.LUT R89, R89, R0, RZ, 0xc0, !PT ;  /* 0x0000000059597212 */ /* 0x000fe200078ec0ff */
[----:B------:R0:W3:Y:S01]  /*09b0*/  @!UP2 SYNCS.EXCH.64 URZ, [UR9+0xa0], UR6 ;  /* 0x0000a006093fa5b2 */ /* 0x0000e20008000100 */
[----:B------:R0:W4:Y:S01]  /*09c0*/  @!UP3 SYNCS.EXCH.64 URZ, [UR9+0xa8], UR6 ;  /* 0x0000a806093fb5b2 */ /* 0x0001220008000100 */
[----:B------:R0:W0:Y:S01]  /*09d0*/  @!UP4 SYNCS.EXCH.64 URZ, [UR9+0xb0], UR6 ;  /* 0x0000b006093fc5b2 */ /* 0x0000220008000100 */
[----:B------:R0:W0:Y:S01]  /*09e0*/  @!UP5 SYNCS.EXCH.64 URZ, [UR9+0xb8], UR6 ;  /* 0x0000b806093fd5b2 */ /* 0x0000220008000100 */
[----:B------:R-:W-:Y:S01]  /*09f0*/  NOP ;  /* 0x0000000000007918 */ /* 0x000fe20000000000 */
[----:B--2---:R-:W-:Y:S05]  /*0a00*/  @!P2 BRA `(.L_x_4) ;  /* 0x000000000008a947 */ /* 0x004fea0003800000 */
[----:B01-34-:R-:W-:Y:S01]  /*0a10*/  UCGABAR_ARV ;  /* 0x00000000000079c7 */ /* 0x01bfe20008000000 */
[----:B------:R-:W-:Y:S05]  /*0a20*/  BRA `(.L_x_5) ;  /* 0x0000000000047947 */ /* 0x000fea0003800000 */
.L_x_4:
[----:B01-34-:R-:W-:Y:S01]  /*0a30*/  NOP ;  /* 0x0000000000007918 */ /* 0x01bfe20000000000 */
.L_x_5:
[----:B------:R-:W-:Y:S01]  /*0a40*/  ULDC.64 UR4, c[0x0][0x598] ;  /* 0x0001660000047ab9 */ /* 0x000fe20000000a00 */
[----:B------:R-:W-:Y:S01]  /*0a50*/  ULDC.64 UR36, c[0x0][0x208] ;  /* 0x0000820000247ab9 */ /* 0x000fe20000000a00 */
[----:B------:R-:W-:-:S04]  /*0a60*/  ISETP.NE.U32.AND P0, PT, RZ, UR4, PT ;  /* 0x00000004ff007c0c */ /* 0x000fc8000bf05070 */
[----:B------:R-:W-:-:S13]  /*0a70*/  ISETP.NE.AND.EX P0, PT, RZ, UR5, PT, P0 ;  /* 0x00000005ff007c0c */ /* 0x000fda000bf05300 */
[----:B------:R-:W-:Y:S05]  /*0a80*/  @!P0 BRA `(.L_x_6) ;  /* 0x00000000001c8947 */ /* 0x000fea0003800000 */
[----:B------:R-:W0:Y:S02]  /*0a90*/  LDC.64 R2, c[0x0][0x598] ;  /* 0x00016600ff027b82 */ /* 0x000e240000000a00 */
[----:B0-----:R-:W2:Y:S02]  /*0aa0*/  LDG.E.64 R2, desc[UR36][R2.64] ;  /* 0x0000002402027981 */ /* 0x001ea4000c1e1b00 */
[----:B--2---:R-:W-:-:S04]  /*0ab0*/  ISETP.NE.U32.AND P0, PT, R2, RZ, PT ;  /* 0x000000ff0200720c */ /* 0x004fc80003f05070 */
[----:B------:R-:W-:-:S13]  /*0ac0*/  ISETP.NE.AND.EX P0, PT, R3, RZ, PT, P0 ;  /* 0x000000ff0300720c */ /* 0x000fda0003f05300 */
[----:B------:R-:W-:Y:S05]  /*0ad0*/  @!P0 BRA `(.L_x_6) ;  /* 0x0000000000088947 */ /* 0x000fea0003800000 */
[----:B------:R0:W5:Y:S01]  /*0ae0*/  LD.E R90, desc[UR36][R2.64] ;  /* 0x00000024025a7980 */ /* 0x000162000c101900 */
[----:B------:R-:W-:Y:S05]  /*0af0*/  BRA `(.L_x_7) ;  /* 0x0000000000247947 */ /* 0x000fea0003800000 */
.L_x_6:
[----:B------:R-:W-:Y:S02]  /*0b00*/  ULDC.64 UR4, c[0x0][0x588] ;  /* 0x0001620000047ab9 */ /* 0x000fe40000000a00 */
[----:B------:R-:W-:-:S04]  /*0b10*/  ISETP.NE.U32.AND P0, PT, RZ, UR4, PT ;  /* 0x00000004ff007c0c */ /* 0x000fc8000bf05070 */
[----:B------:R-:W-:-:S13]  /*0b20*/  ISETP.NE.AND.EX P0, PT, RZ, UR5, PT, P0 ;  /* 0x00000005ff007c0c */ /* 0x000fda000bf05300 */
[----:B------:R-:W-:Y:S05]  /*0b30*/  @!P0 BRA `(.L_x_8) ;  /* 0x00000000000c8947 */ /* 0x000fea0003800000 */
[----:B------:R-:W0:Y:S02]  /*0b40*/  LDC.64 R90, c[0x0][0x588] ;  /* 0x00016200ff5a7b82 */ /* 0x000e240000000a00 */
[----:B0-----:R1:W5:Y:S01]  /*0b50*/  LDG.E R90, desc[UR36][R90.64] ;  /* 0x000000245a5a7981 */ /* 0x001362000c1e1900 */
[----:B------:R-:W-:Y:S05]  /*0b60*/  BRA `(.L_x_7) ;  /* 0x0000000000087947 */ /* 0x000fea0003800000 */
.L_x_8:
[----:B------:R-:W-:Y:S02]  /*0b70*/  ULDC UR4, c[0x0][0x580] ;  /* 0x0001600000047ab9 */ /* 0x000fe40000000800 */
[----:B------:R-:W-:-:S07]  /*0b80*/  IMAD.U32 R90, RZ, RZ, UR4 ;  /* 0x00000004ff5a7e24 */ /* 0x000fce000f8e00ff */
.L_x_7:
[----:B------:R-:W-:Y:S02]  /*0b90*/  ULDC.64 UR4, c[0x0][0x5a0] ;  /* 0x0001680000047ab9 */ /* 0x000fe40000000a00 */
[----:B------:R-:W-:-:S04]  /*0ba0*/  ISETP.NE.U32.AND P0, PT, RZ, UR4, PT ;  /* 0x00000004ff007c0c */ /* 0x000fc8000bf05070 */
[----:B------:R-:W-:-:S13]  /*0bb0*/  ISETP.NE.AND.EX P0, PT, RZ, UR5, PT, P0 ;  /* 0x00000005ff007c0c */ /* 0x000fda000bf05300 */
[----:B------:R-:W-:Y:S05]  /*0bc0*/  @!P0 BRA `(.L_x_9) ;  /* 0x00000000001c8947 */ /* 0x000fea0003800000 */
[----:B0-----:R-:W0:Y:S02]  /*0bd0*/  LDC.64 R2, c[0x0][0x5a0] ;  /* 0x00016800ff027b82 */ /* 0x001e240000000a00 */
[----:B0-----:R-:W2:Y:S02]  /*0be0*/  LDG.E.64 R2, desc[UR36][R2.64] ;  /* 0x0000002402027981 */ /* 0x001ea4000c1e1b00 */
[----:B--2---:R-:W-:-:S04]  /*0bf0*/  ISETP.NE.U32.AND P0, PT, R2, RZ, PT ;  /* 0x000000ff0200720c */ /* 0x004fc80003f05070 */
[----:B------:R-:W-:-:S13]  /*0c00*/  ISETP.NE.AND.EX P0, PT, R3, RZ, PT, P0 ;  /* 0x000000ff0300720c */ /* 0x000fda0003f05300 */
[----:B------:R-:W-:Y:S05]  /*0c10*/  @!P0 BRA `(.L_x_9) ;  /* 0x0000000000088947 */ /* 0x000fea0003800000 */
[----:B-1----:R0:W5:Y:S01]  /*0c20*/  LD.E R91, desc[UR36][R2.64] ;  /* 0x00000024025b7980 */ /* 0x002162000c101900 */
[----:B------:R-:W-:Y:S05]  /*0c30*/  BRA `(.L_x_10) ;  /* 0x0000000000247947 */ /* 0x000fea0003800000 */
.L_x_9:
[----:B------:R-:W-:Y:S02]  /*0c40*/  ULDC.64 UR4, c[0x0][0x590] ;  /* 0x0001640000047ab9 */ /* 0x000fe40000000a00 */
[----:B------:R-:W-:-:S04]  /*0c50*/  ISETP.NE.U32.AND P0, PT, RZ, UR4, PT ;  /* 0x00000004ff007c0c */ /* 0x000fc8000bf05070 */
[----:B------:R-:W-:-:S13]  /*0c60*/  ISETP.NE.AND.EX P0, PT, RZ, UR5, PT, P0 ;  /* 0x00000005ff007c0c */ /* 0x000fda000bf05300 */
[----:B------:R-:W-:Y:S05]  /*0c70*/  @!P0 BRA `(.L_x_11) ;  /* 0x00000000000c8947 */ /* 0x000fea0003800000 */
[----:B0-----:R-:W1:Y:S02]  /*0c80*/  LDC.64 R2, c[0x0][0x590] ;  /* 0x00016400ff027b82 */ /* 0x001e640000000a00 */
[----:B-1----:R1:W5:Y:S01]  /*0c90*/  LDG.E R91, desc[UR36][R2.64] ;  /* 0x00000024025b7981 */ /* 0x002362000c1e1900 */
[----:B------:R-:W-:Y:S05]  /*0ca0*/  BRA `(.L_x_10) ;  /* 0x0000000000087947 */ /* 0x000fea0003800000 */
.L_x_11:
[----:B------:R-:W-:Y:S02]  /*0cb0*/  ULDC UR4, c[0x0][0x584] ;  /* 0x0001610000047ab9 */ /* 0x000fe40000000800 */
[----:B-1----:R-:W-:-:S07]  /*0cc0*/  IMAD.U32 R91, RZ, RZ, UR4 ;  /* 0x00000004ff5b7e24 */ /* 0x002fce000f8e00ff */
.L_x_10:
[----:B01----:R-:W0:Y:S01]  /*0cd0*/  LDC R2, c[0x0][0x65c] ;  /* 0x00019700ff027b82 */ /* 0x003e220000000800 */
[----:B------:R-:W-:Y:S01]  /*0ce0*/  ULDC UR6, c[0x0][0x28c] ;  /* 0x0000a30000067ab9 */ /* 0x000fe20000000800 */
[----:B------:R-:W-:Y:S01]  /*0cf0*/  ISETP.NE.AND P0, PT, R10, 0x2, PT ;  /* 0x000000020a00780c */ /* 0x000fe20003f05270 */
[----:B------:R-:W-:Y:S01]  /*0d00*/  UIADD3 UR6, UR6, 0x1f, URZ ;  /* 0x0000001f06067890 */ /* 0x000fe2000fffe03f */
[----:B------:R-:W-:Y:S01]  /*0d10*/  IMAD.U32 R10, RZ, RZ, UR12 ;  /* 0x0000000cff0a7e24 */ /* 0x000fe2000f8e00ff */
[----:B------:R-:W-:Y:S01]  /*0d20*/  UMOV UR38, URZ ;  /* 0x0000003f00267c82 */ /* 0x000fe20008000000 */
[----:B------:R-:W-:Y:S01]  /*0d30*/  UMOV UR39, URZ ;  /* 0x0000003f00277c82 */ /* 0x000fe20008000000 */
[----:B------:R-:W-:Y:S01]  /*0d40*/  USHF.R.S32.HI UR7, URZ, 0x1f, UR6 ;  /* 0x0000001f3f077899 */ /* 0x000fe20008011406 */
[----:B------:R-:W-:-:S03]  /*0d50*/  ULDC.64 UR8, c[0x0][0x650] ;  /* 0x0001940000087ab9 */ /* 0x000fc60000000a00 */
[----:B------:R-:W-:-:S04]  /*0d60*/  ULEA.HI UR7, UR7, UR6, URZ, 0x5 ;  /* 0x0000000607077291 */ /* 0x000fc8000f8f283f */
[----:B------:R-:W-:Y:S01]  /*0d70*/  USHF.R.S32.HI UR40, URZ, 0x5, UR7 ;  /* 0x000000053f287899 */ /* 0x000fe20008011407 */
[----:B0-----:R-:W-:-:S13]  /*0d80*/  ISETP.NE.AND P1, PT, R2, 0x1, PT ;  /* 0x000000010200780c */ /* 0x001fda0003f25270 */
[----:B------:R-:W0:Y:S01]  /*0d90*/  @P1 LDC R17, c[0x0][0x10] ;  /* 0x00000400ff111b82 */ /* 0x000e220000000800 */
[----:B------:R-:W-:Y:S02]  /*0da0*/  @P1 IMAD.MOV.U32 R7, RZ, RZ, RZ ;  /* 0x000000ffff071224 */ /* 0x000fe400078e00ff */
[----:B------:R-:W-:-:S05]  /*0db0*/  @P1 IMAD.MOV.U32 R11, RZ, RZ, RZ ;  /* 0x000000ffff0b1224 */ /* 0x000fca00078e00ff */
[----:B------:R-:W1:Y:S01]  /*0dc0*/  @!P1 LDC R3, c[0x0][0xc] ;  /* 0x00000300ff039b82 */ /* 0x000e620000000800 */
[----:B------:R-:W-:Y:S01]  /*0dd0*/  ULDC UR4, c[0x0][0xc] ;  /* 0x0000030000047ab9 */ /* 0x000fe20000000800 */
[----:B------:R-:W-:Y:S02]  /*0de0*/  ULDC UR5, c[0x0][0x10] ;  /* 0x0000040000057ab9 */ /* 0x000fe40000000800 */
[----:B------:R-:W-:-:S04]  /*0df0*/  UIMAD.WIDE.U32 UR4, UR4, UR5, URZ ;  /* 0x00000005040472a5 */ /* 0x000fc8000f8e003f */
[----:B------:R-:W2:Y:S01]  /*0e00*/  LDC R0, c[0x0][0x14] ;  /* 0x00000500ff007b82 */ /* 0x000ea20000000800 */
[----:B0-----:R-:W-:-:S04]  /*0e10*/  @P1 IMAD.WIDE.U32 R16, R17, UR12, R6 ;  /* 0x0000000c11101c25 */ /* 0x001fc8000f8e0006 */
[----:B------:R-:W-:Y:S02]  /*0e20*/  @P1 IMAD.IADD R17, R17, 0x1, R11 ;  /* 0x0000000111111824 */ /* 0x000fe400078e020b */
[----:B------:R-:W-:Y:S02]  /*0e30*/  IMAD.MOV.U32 R11, RZ, RZ, RZ ;  /* 0x000000ffff0b7224 */ /* 0x000fe400078e00ff */
[----:B-1----:R-:W-:-:S04]  /*0e40*/  @!P1 IMAD.WIDE.U32 R10, R6, R3, R10 ;  /* 0x00000003060a9225 */ /* 0x002fc800078e000a */
[----:B------:R-:W-:Y:S02]  /*0e50*/  @!P1 IMAD.MOV.U32 R16, RZ, RZ, R10 ;  /* 0x000000ffff109224 */ /* 0x000fe400078e000a */
[----:B--2---:R-:W-:-:S04]  /*0e60*/  IMAD.WIDE.U32 R12, R0, UR4, RZ ;  /* 0x00000004000c7c25 */ /* 0x004fc8000f8e00ff */
[----:B------:R-:W-:Y:S01]  /*0e70*/  IMAD R3, R0, UR5, RZ ;  /* 0x0000000500037c24 */ /* 0x000fe2000f8e02ff */
[----:B------:R0:W-:Y:S01]  /*0e80*/  STL.64 [R1], R12 ;  /* 0x0000000c01007387 */ /* 0x0001e20000100a00 */
[----:B------:R-:W-:Y:S02]  /*0e90*/  @!P1 IMAD.MOV.U32 R17, RZ, RZ, R11 ;  /* 0x000000ffff119224 */ /* 0x000fe400078e000b */
[----:B------:R-:W-:Y:S01]  /*0ea0*/  IMAD.IADD R0, R13, 0x1, R3 ;  /* 0x000000010d007824 */ /* 0x000fe200078e0203 */
[----:B------:R-:W-:Y:S06]  /*0eb0*/  @P0 BRA `(.L_x_12) ;  /* 0x0000000000200947 */ /* 0x000fec0003800000 */
[----:B------:R-:W-:Y:S01]  /*0ec0*/  UISETP.GE.U32.AND UP0, UPT, UR40, 0x9, UPT ;  /* 0x000000092800788c */ /* 0x000fe2000bf06070 */
[----:B------:R-:W-:Y:S01]  /*0ed0*/  IADD3 R16, P0, R16, R12, RZ ;  /* 0x0000000c10107210 */ /* 0x000fe20007f1e0ff */
[----:B------:R-:W-:Y:S01]  /*0ee0*/  UIMAD.WIDE.U32 UR4, UR40, 0x38e38e39, URZ ;  /* 0x38e38e39280478a5 */ /* 0x000fe2000f8e003f */
[----:B------:R-:W-:-:S03]  /*0ef0*/  UMOV UR39, URZ ;  /* 0x0000003f00277c82 */ /* 0x000fc60008000000 */
[----:B------:R-:W-:Y:S01]  /*0f00*/  USHF.R.U32.HI UR4, URZ, 0x1, UR5 ;  /* 0x000000013f047899 */ /* 0x000fe20008011605 */
[----:B------:R-:W-:-:S03]  /*0f10*/  IMAD.X R17, R0, 0x1, R17, P0 ;  /* 0x0000000100117824 */ /* 0x000fc600000e0611 */
[----:B------:R-:W-:Y:S02]  /*0f20*/  UIMAD UR38, UR4, -0x9, UR40 ;  /* 0xfffffff7042678a4 */ /* 0x000fe4000f8e0228 */
[----:B------:R-:W-:-:S12]  /*0f30*/  @UP0 ULOP3.LUT UR39, UR4, 0x1, URZ, 0xc0, !UPT ;  /* 0x0000000104270892 */ /* 0x000fd8000f8ec03f */
.L_x_12:
[----:B------:R-:W-:Y:S01]  /*0f40*/  ISETP.GE.U32.AND P0, PT, R16, UR8, PT ;  /* 0x0000000810007c0c */ /* 0x000fe2000bf06070 */
[----:B------:R-:W-:Y:S01]  /*0f50*/  IMAD.MOV.U32 R22, RZ, RZ, -0x1 ;  /* 0xffffffffff167424 */ /* 0x000fe200078e00ff */
[----:B------:R-:W-:Y:S01]  /*0f60*/  PRMT R3, RZ, 0x7610, R3 ;  /* 0x00007610ff037816 */ /* 0x000fe20000000003 */
[----:B------:R-:W-:Y:S01]  /*0f70*/  IMAD.MOV.U32 R18, RZ, RZ, -0x1 ;  /* 0xffffffffff127424 */ /* 0x000fe200078e00ff */
[----:B------:R-:W-:Y:S01]  /*0f80*/  ISETP.GE.U32.AND.EX P0, PT, R17, UR9, PT, P0 ;  /* 0x0000000911007c0c */ /* 0x000fe2000bf06100 */
[----:B------:R-:W-:-:S12]  /*0f90*/  IMAD.MOV.U32 R19, RZ, RZ, -0x1 ;  /* 0xffffffffff137424 */ /* 0x000fd800078e00ff */
[----:B------:R-:W-:Y:S05]  /*0fa0*/  @P0 BRA `(.L_x_13) ;  /* 0x0000000400280947 */ /* 0x000fea0003800000 */
[----:B------:R-:W1:Y:S01]  /*0fb0*/  LDC.64 R26, c[0x0][0x628] ;  /* 0x00018a00ff1a7b82 */ /* 0x000e620000000a00 */
[----:B------:R-:W-:Y:S02]  /*0fc0*/  IMAD.MOV.U32 R10, RZ, RZ, R16 ;  /* 0x000000ffff0a7224 */ /* 0x000fe400078e0010 */
[----:B------:R-:W-:-:S05]  /*0fd0*/  IMAD.MOV.U32 R11, RZ, RZ, R17 ;  /* 0x000000ffff0b7224 */ /* 0x000fca00078e0011 */
[----:B------:R-:W2:Y:S08]  /*0fe0*/  LDC R18, c[0x0][0x630] ;  /* 0x00018c00ff127b82 */ /* 0x000eb00000000800 */
[----:B------:R-:W3:Y:S01]  /*0ff0*/  LDC.64 R28, c[0x0][0x620] ;  /* 0x00018800ff1c7b82 */ /* 0x000ee20000000a00 */
[----:B-1----:R-:W-:-:S04]  /*1000*/  ISETP.NE.U32.AND P0, PT, R26, RZ, PT ;  /* 0x000000ff1a00720c */ /* 0x002fc80003f05070 */
[----:B------:R-:W-:-:S13]  /*1010*/  ISETP.NE.AND.EX P0, PT, R27, RZ, PT, P0 ;  /* 0x000000ff1b00720c */ /* 0x000fda0003f05300 */
[----:B--23--:R-:W-:Y:S05]  /*1020*/  @!P0 BRA `(.L_x_14) ;  /* 0x0000000000288947 */ /* 0x00cfea0003800000 */
[----:B------:R-:W1:Y:S02]  /*1030*/  LDC R3, c[0x0][0x634] ;  /* 0x00018d00ff037b82 */ /* 0x000e640000000800 */
[----:B-1----:R-:W-:-:S05]  /*1040*/  IADD3 R3, P0, R16, R3, RZ ;  /* 0x0000000310037210 */ /* 0x002fca0007f1e0ff */
[----:B------:R-:W-:-:S04]  /*1050*/  IMAD.X R19, RZ, RZ, R17, P0 ;  /* 0x000000ffff137224 */ /* 0x000fc800000e0611 */
[----:B------:R-:W-:-:S04]  /*1060*/  IMAD.WIDE.U32 R10, R19, R26, RZ ;  /* 0x0000001a130a7225 */ /* 0x000fc800078e00ff */
[----:B0-----:R-:W-:-:S04]  /*1070*/  IMAD.WIDE.U32 R12, P0, R3, R27, R10 ;  /* 0x0000001b030c7225 */ /* 0x001fc8000780000a */
[----:B------:R-:W-:-:S04]  /*1080*/  IMAD.WIDE.U32 R10, R3, R26, RZ ;  /* 0x0000001a030a7225 */ /* 0x000fc800078e00ff */
[----:B------:R-:W-:Y:S01]  /*1090*/  IMAD.X R15, RZ, RZ, RZ, P0 ;  /* 0x000000ffff0f7224 */ /* 0x000fe200000e06ff */
[----:B------:R-:W-:Y:S01]  /*10a0*/  IADD3 RZ, P0, R11, R12, RZ ;  /* 0x0000000c0bff7210 */ /* 0x000fe20007f1e0ff */
[----:B------:R-:W-:-:S04]  /*10b0*/  IMAD.MOV.U32 R14, RZ, RZ, R13 ;  /* 0x000000ffff0e7224 */ /* 0x000fc800078e000d */
[----:B------:R-:W-:-:S08]  /*10c0*/  IMAD.WIDE.U32.X R10, R19, R27, R14, P0 ;  /* 0x0000001b130a7225 */ /* 0x000fd000000e040e */
.L_x_14:
[----:B------:R-:W1:Y:S01]  /*10d0*/  LDC.64 R32, c[0x0][0x640] ;  /* 0x00019000ff207b82 */ /* 0x000e620000000a00 */
[-CC-:B------:R-:W-:Y:S02]  /*10e0*/  SHF.R.U64 R30, R10, R18.reuse, R11.reuse ;  /* 0x000000120a1e7219 */ /* 0x180fe4000000120b */
[----:B------:R-:W-:Y:S02]  /*10f0*/  SHF.R.U32.HI R3, RZ, R18, R11 ;  /* 0x00000012ff037219 */ /* 0x000fe4000001160b */
[----:B0-----:R-:W-:-:S03]  /*1100*/  IADD3 R13, P0, RZ, -R30, RZ ;  /* 0x8000001eff0d7210 */ /* 0x001fc60007f1e0ff */
[----:B------:R-:W0:Y:S02]  /*1110*/  LDC R14, c[0x0][0x618] ;  /* 0x00018600ff0e7b82 */ /* 0x000e240000000800 */
[----:B------:R-:W-:Y:S02]  /*1120*/  IMAD.X R3, RZ, RZ, ~R3, P0 ;  /* 0x000000ffff037224 */ /* 0x000fe400000e0e03 */
[----:B------:R-:W-:-:S04]  /*1130*/  IMAD.WIDE.U32 R10, R13, R28, R16 ;  /* 0x0000001c0d0a7225 */ /* 0x000fc800078e0010 */
[----:B------:R-:W2:Y:S01]  /*1140*/  LDC R15, c[0x0][0x608] ;  /* 0x00018200ff0f7b82 */ /* 0x000ea20000000800 */
[----:B------:R-:W-:Y:S02]  /*1150*/  IMAD R12, R3, R28, RZ ;  /* 0x0000001c030c7224 */ /* 0x000fe400078e02ff */
[----:B------:R-:W-:Y:S02]  /*1160*/  IMAD.MOV.U32 R28, RZ, RZ, 0x1 ;  /* 0x00000001ff1c7424 */ /* 0x000fe400078e00ff */
[----:B------:R-:W-:Y:S02]  /*1170*/  IMAD R3, R13, R29, R12 ;  /* 0x0000001d0d037224 */ /* 0x000fe400078e020c */
[----:B------:R-:W-:Y:S01]  /*1180*/  IMAD.MOV.U32 R12, RZ, RZ, -0x1 ;  /* 0xffffffffff0c7424 */ /* 0x000fe200078e00ff */
[----:B------:R-:W3:Y:S01]  /*1190*/  LDC R31, c[0x0][0x658] ;  /* 0x00019600ff1f7b82 */ /* 0x000ee20000000800 */
[----:B------:R-:W-:Y:S01]  /*11a0*/  IMAD.IADD R3, R11, 0x1, R3 ;  /* 0x000000010b037824 */ /* 0x000fe200078e0203 */
[----:B-1----:R-:W-:-:S04]  /*11b0*/  ISETP.NE.U32.AND P0, PT, R32, RZ, PT ;  /* 0x000000ff2000720c */ /* 0x002fc80003f05070 */
[----:B------:R-:W-:Y:S02]  /*11c0*/  ISETP.NE.AND.EX P0, PT, R33, RZ, PT, P0 ;  /* 0x000000ff2100720c */ /* 0x000fe40003f05300 */
[----:B------:R-:W1:Y:S01]  /*11d0*/  LDC R24, c[0x0][0x600] ;  /* 0x00018000ff187b82 */ /* 0x000e620000000800 */
[-CC-:B0-----:R-:W-:Y:S02]  /*11e0*/  SHF.R.U64 R27, R10, R14.reuse, R3.reuse ;  /* 0x0000000e0a1b7219 */ /* 0x181fe40000001203 */
[----:B------:R-:W-:-:S05]  /*11f0*/  SHF.R.U32.HI R10, RZ, R14, R3 ;  /* 0x0000000eff0a7219 */ /* 0x000fca0000011603 */
[----:B------:R-:W0:Y:S01]  /*1200*/  LDC R22, c[0x0][0x648] ;  /* 0x00019200ff167b82 */ /* 0x000e220000000800 */
[-CC-:B--2---:R-:W-:Y:S02]  /*1210*/  SHF.R.U64 R35, R27, R15.reuse, R10.reuse ;  /* 0x0000000f1b237219 */ /* 0x184fe4000000120a */
[----:B------:R-:W-:-:S05]  /*1220*/  SHF.R.U32.HI R10, RZ, R15, R10 ;  /* 0x0000000fff0a7219 */ /* 0x000fca000001160a */
[----:B------:R-:W2:Y:S01]  /*1230*/  LDC R26, c[0x0][0x638] ;  /* 0x00018e00ff1a7b82 */ /* 0x000ea20000000800 */
[-CC-:B---3--:R-:W-:Y:S02]  /*1240*/  SHF.R.U64 R34, R35, R31.reuse, R10.reuse ;  /* 0x0000001f23227219 */ /* 0x188fe4000000120a */
[-C--:B------:R-:W-:Y:S02]  /*1250*/  SHF.L.U32 R3, R12, R31.reuse, RZ ;  /* 0x0000001f0c037219 */ /* 0x080fe400000006ff */
[----:B------:R-:W-:Y:S01]  /*1260*/  SHF.R.U32.HI R11, RZ, R31, R10 ;  /* 0x0000001fff0b7219 */ /* 0x000fe2000001160a */
[----:B------:R-:W-:Y:S01]  /*1270*/  IMAD.MOV.U32 R10, RZ, RZ, R34 ;  /* 0x000000ffff0a7224 */ /* 0x000fe200078e0022 */
[----:B------:R-:W-:Y:S01]  /*1280*/  LOP3.LUT R18, RZ, R3, RZ, 0x33, !PT ;  /* 0x00000003ff127212 */ /* 0x000fe200078e33ff */
[----:B------:R-:W3:Y:S01]  /*1290*/  LDC R29, c[0x0][0x610] ;  /* 0x00018400ff1d7b82 */ /* 0x000ee20000000800 */
[----:B------:R-:W-:Y:S05]  /*12a0*/  @!P0 BRA `(.L_x_15) ;  /* 0x0000000000288947 */ /* 0x000fea0003800000 */
[----:B------:R-:W4:Y:S02]  /*12b0*/  LDC R3, c[0x0][0x64c] ;  /* 0x00019300ff037b82 */ /* 0x000f240000000800 */
[----:B----4-:R-:W-:-:S05]  /*12c0*/  IADD3 R3, P0, R34, R3, RZ ;  /* 0x0000000322037210 */ /* 0x010fca0007f1e0ff */
[----:B------:R-:W-:-:S04]  /*12d0*/  IMAD.X R19, RZ, RZ, R11, P0 ;  /* 0x000000ffff137224 */ /* 0x000fc800000e060b */
[----:B------:R-:W-:-:S04]  /*12e0*/  IMAD.WIDE.U32 R10, R19, R32, RZ ;  /* 0x00000020130a7225 */ /* 0x000fc800078e00ff */
[----:B------:R-:W-:-:S04]  /*12f0*/  IMAD.WIDE.U32 R12, P0, R3, R33, R10 ;  /* 0x00000021030c7225 */ /* 0x000fc8000780000a */
[----:B------:R-:W-:-:S04]  /*1300*/  IMAD.WIDE.U32 R10, R3, R32, RZ ;  /* 0x00000020030a7225 */ /* 0x000fc800078e00ff */
[----:B------:R-:W-:Y:S01]  /*1310*/  IMAD.X R15, RZ, RZ, RZ, P0 ;  /* 0x000000ffff0f7224 */ /* 0x000fe200000e06ff */
[----:B------:R-:W-:Y:S01]  /*1320*/  IADD3 RZ, P0, R11, R12, RZ ;  /* 0x0000000c0bff7210 */ /* 0x000fe20007f1e0ff */
[----:B------:R-:W-:-:S04]  /*1330*/  IMAD.MOV.U32 R14, RZ, RZ, R13 ;  /* 0x000000ffff0e7224 */ /* 0x000fc800078e000d */
[----:B------:R-:W-:-:S08]  /*1340*/  IMAD.WIDE.U32.X R10, R19, R33, R14, P0 ;  /* 0x00000021130a7225 */ /* 0x000fd000000e040e */
.L_x_15:
[----:B0-----:R-:W-:Y:S01]  /*1350*/  SHF.R.U64 R7, R10, R22, R11 ;  /* 0x000000160a077219 */ /* 0x001fe2000000120b */
[----:B-1----:R-:W-:Y:S01]  /*1360*/  VIADD R10, R24, 0xffffffff ;  /* 0xffffffff180a7836 */ /* 0x002fe20000000000 */
[----:B------:R-:W-:Y:S01]  /*1370*/  SHF.L.U32 R3, R28, R31, RZ ;  /* 0x0000001f1c037219 */ /* 0x000fe200000006ff */
[----:B------:R-:W-:Y:S01]  /*1380*/  @P1 IMAD R21, R25, R20, R6 ;  /* 0x0000001419151224 */ /* 0x000fe200078e0206 */
[----:B------:R-:W-:Y:S01]  /*1390*/  LOP3.LUT R18, R35, R18, RZ, 0xc0, !PT ;  /* 0x0000001223127212 */ /* 0x000fe200078ec0ff */
[----:B------:R-:W-:Y:S02]  /*13a0*/  IMAD.MOV R11, RZ, RZ, -R7 ;  /* 0x000000ffff0b7224 */ /* 0x000fe400078e0a07 */
[----:B------:R-:W-:Y:S02]  /*13b0*/  IMAD.MOV.U32 R6, RZ, RZ, 0x1 ;  /* 0x00000001ff067424 */ /* 0x000fe400078e00ff */
[----:B------:R-:W-:Y:S01]  /*13c0*/  IMAD R18, R3, R7, R18 ;  /* 0x0000000703127224 */ /* 0x000fe200078e0212 */
[----:B------:R-:W-:Y:S01]  /*13d0*/  LOP3.LUT R7, R27, R10, RZ, 0xc0, !PT ;  /* 0x0000000a1b077212 */ /* 0x000fe200078ec0ff */
[----:B--2---:R-:W-:-:S02]  /*13e0*/  IMAD R3, R11, R26, R34 ;  /* 0x0000001a0b037224 */ /* 0x004fc400078e0222 */
[----:B---3--:R-:W-:Y:S02]  /*13f0*/  IMAD R22, R18, R29, R21 ;  /* 0x0000001d12167224 */ /* 0x008fe400078e0215 */
[----:B------:R-:W-:Y:S01]  /*1400*/  IMAD R7, R3, R24, R7 ;  /* 0x0000001803077224 */ /* 0x000fe200078e0207 */
[----:B------:R-:W-:Y:S01]  /*1410*/  PRMT R3, R6, 0x7610, R3 ;  /* 0x0000761006037816 */ /* 0x000fe20000000003 */
[----:B------:R-:W-:-:S03]  /*1420*/  IMAD.MOV.U32 R19, RZ, RZ, R30 ;  /* 0x000000ffff137224 */ /* 0x000fc600078e001e */
[----:B------:R-:W-:Y:S02]  /*1430*/  SEL R18, R7, R22, !P1 ;  /* 0x0000001607127207 */ /* 0x000fe40004800000 */
[----:B------:R-:W-:-:S07]  /*1440*/  SEL R22, R22, R7, !P1 ;  /* 0x0000000716167207 */ /* 0x000fce0004800000 */
.L_x_13:
[----:B------:R-:W-:Y:S05]  /*1450*/  @!P2 BRA `(.L_x_16) ;  /* 0x00000000000ca947 */ /* 0x000fea0003800000 */
[----:B------:R-:W-:Y:S01]  /*1460*/  UCGABAR_WAIT ;  /* 0x0000000000007dc7 */ /* 0x000fe20008000000 */
[----:B------:R-:W-:Y:S01]  /*1470*/  CCTL.IVALL ;  /* 0x00000000ff00798f */ /* 0x000fe20002000000 */
[----:B------:R-:W-:Y:S05]  /*1480*/  BRA `(.L_x_17) ;  /* 0x0000000000047947 */ /* 0x000fea0003800000 */
.L_x_16:
[----:B------:R-:W-:Y:S06]  /*1490*/  BAR.SYNC.DEFER_BLOCKING 0x0 ;  /* 0x0000000000007b1d */ /* 0x000fec0000010000 */
.L_x_17:
[----:B------:R-:W-:Y:S05]  /*14a0*/  @!P4 BRA `(.L_x_18) ;  /* 0x00000054007cc947 */ /* 0x000fea0003800000 */
[----:B------:R-:W-:-:S13]  /*14b0*/  ISETP.GT.U32.AND P0, PT, R36, 0x1, PT ;  /* 0x000000012400780c */ /* 0x000fda0003f04070 */
[----:B------:R-:W-:Y:S05]  /*14c0*/  @P0 EXIT ;  /* 0x000000000000094d */ /* 0x000fea0003800000 */
.L_x_19:
[----:B------:R-:W-:-:S08]  /*14d0*/  NOP ;  /* 0x0000000000007918 */ /* 0x000fd00000000000 */
[----:B------:R-:W1:Y:S02]  /*14e0*/  USETMAXREG.TRY_ALLOC.CTAPOOL UP0, 0xe8 ;  /* 0x000000e8000079c8 */ /* 0x000e640008000600 */
[----:B-1----:R-:W-:-:S13]  /*14f0*/  PLOP3.LUT P0, PT, PT, PT, UP0, 0x80, 0x0 ;  /* 0x000000000000781c */ /* 0x002fda0003f0f008 */
[----:B------:R-:W-:Y:S05]  /*1500*/  @!P0 BRA `(.L_x_19) ;  /* 0xfffffffc00f08947 */ /* 0x000fea000383ffff */
[----:B------:R-:W-:-:S13]  /*1510*/  LOP3.LUT P0, RZ, R3, 0xff, RZ, 0xc0, !PT ;  /* 0x000000ff03ff7812 */ /* 0x000fda000780c0ff */
[----:B------:R-:W-:Y:S05]  /*1520*/  @!P0 EXIT ;  /* 0x000000000000894d */ /* 0x000fea0003800000 */
[----:B------:R-:W2:Y:S01]  /*1530*/  LDL.64 R10, [R1] ;  /* 0x00000000010a7983 */ /* 0x000ea20000100a00 */
[CC--:B------:R-:W-:Y:S01]  /*1540*/  LEA.HI R3, R8.reuse, R5.reuse, RZ, 0x2 ;  /* 0x0000000508037211 */ /* 0x0c0fe200078f10ff */
[----:B------:R-:W1:Y:S01]  /*1550*/  S2UR UR4, SR_CgaCtaId ;  /* 0x00000000000479c3 */ /* 0x000e620000008800 */
[----:B------:R-:W-:Y:S01]  /*1560*/  LEA.HI R8, R8, R5, RZ, 0x5 ;  /* 0x0000000508087211 */ /* 0x000fe200078f28ff */
[----:B------:R-:W-:Y:S01]  /*1570*/  UISETP.LT.AND UP0, UPT, UR40, 0x1, UPT ;  /* 0x000000012800788c */ /* 0x000fe2000bf01270 */
[--C-:B------:R-:W-:Y:S01]  /*1580*/  SHF.R.S32.HI R92, RZ, 0x2, R3.reuse ;  /* 0x00000002ff5c7819 */ /* 0x100fe20000011403 */
[----:B------:R-:W-:Y:S01]  /*1590*/  UIADD3 UR5, UR43, -0x1, URZ ;  /* 0xffffffff2b057890 */ /* 0x000fe2000fffe03f */
[----:B------:R-:W-:Y:S01]  /*15a0*/  SHF.R.S32.HI R7, RZ, 0x1f, R3 ;  /* 0x0000001fff077819 */ /* 0x000fe20000011403 */
[----:B------:R-:W-:Y:S01]  /*15b0*/  USEL UR42, UR40, 0x1, UP0 ;  /* 0x00000001282a7887 */ /* 0x000fe20008000000 */
[----:B------:R-:W-:Y:S01]  /*15c0*/  LOP3.LUT R4, R3, 0xfffffffc, RZ, 0xc0, !PT ;  /* 0xfffffffc03047812 */ /* 0x000fe200078ec0ff */
[----:B------:R-:W3:Y:S01]  /*15d0*/  LDC R98, c[0x0][0x658] ;  /* 0x00019600ff627b82 */ /* 0x000ee20000000800 */
[----:B------:R-:W-:Y:S01]  /*15e0*/  LEA.HI R7, R7, R92, RZ, 0x3 ;  /* 0x0000005c07077211 */ /* 0x000fe200078f18ff */
[----:B------:R-:W-:Y:S01]  /*15f0*/  UMOV UR41, 0x400 ;  /* 0x0000040000297882 */ /* 0x000fe20000000000 */
[----:B------:R-:W-:Y:S01]  /*1600*/  SHF.R.S32.HI R3, RZ, 0x5, R8 ;  /* 0x00000005ff037819 */ /* 0x000fe20000011408 */
[----:B------:R-:W-:Y:S01]  /*1610*/  UISETP.NE.AND UP0, UPT, UR5, URZ, UPT ;  /* 0x0000003f0500728c */ /* 0x000fe2000bf05270 */
[----:B------:R-:W-:Y:S01]  /*1620*/  LOP3.LUT R7, R7, 0xfffffff8, RZ, 0xc0, !PT ;  /* 0xfffffff807077812 */ /* 0x000fe200078ec0ff */
[----:B------:R-:W-:Y:S01]  /*1630*/  IMAD.IADD R4, R5, 0x1, -R4 ;  /* 0x0000000105047824 */ /* 0x000fe200078e0a04 */
[----:B------:R-:W-:Y:S01]  /*1640*/  ULDC UR6, c[0x0][0x284] ;  /* 0x0000a10000067ab9 */ /* 0x000fe20000000800 */
[----:B------:R-:W4:Y:S01]  /*1650*/  LDC.64 R96, c[0x0][0x5c8] ;  /* 0x00017200ff607b82 */ /* 0x000f220000000a00 */
[----:B------:R-:W-:Y:S01]  /*1660*/  IMAD.MOV.U32 R5, RZ, RZ, 0x1 ;  /* 0x00000001ff057424 */ /* 0x000fe200078e00ff */
[----:B------:R-:W-:Y:S01]  /*1670*/  LOP3.LUT R104, R23, 0x1, RZ, 0xfc, !PT ;  /* 0x0000000117687812 */ /* 0x000fe200078efcff */
[----:B------:R-:W-:Y:S01]  /*1680*/  IMAD.IADD R92, R92, 0x1, -R7 ;  /* 0x000000015c5c7824 */ /* 0x000fe200078e0a07 */
[----:B------:R-:W-:Y:S01]  /*1690*/  USHF.L.U32 UR45, UR40, 0x1, URZ ;  /* 0x00000001282d7899 */ /* 0x000fe2000800063f */
[----:B------:R-:W-:Y:S01]  /*16a0*/  IMAD.SHL.U32 R94, R4, 0x2, RZ ;  /* 0x00000002045e7824 */ /* 0x000fe200078e00ff */
[----:B------:R-:W-:Y:S01]  /*16b0*/  UIADD3 UR42, -UR42, UR40, URZ ;  /* 0x000000282a2a7290 */ /* 0x000fe2000fffe13f */
[--C-:B------:R-:W-:Y:S01]  /*16c0*/  IMAD R103, R3, -0x10, -R92.reuse ;  /* 0xfffffff003677824 */ /* 0x100fe200078e0a5c */
[----:B------:R-:W0:Y:S01]  /*16d0*/  LDC R99, c[0x0][0x288] ;  /* 0x0000a200ff637b82 */ /* 0x000e220000000800 */
[----:B------:R-:W-:Y:S01]  /*16e0*/  SHF.R.S32.HI R93, RZ, 0x1f, R92 ;  /* 0x0000001fff5d7819 */ /* 0x000fe2000001145c */
[----:B-1----:R-:W-:Y:S01]  /*16f0*/  ULEA UR41, UR4, UR41, 0x18 ;  /* 0x0000002904297291 */ /* 0x002fe2000f8ec03f */
[----:B------:R-:W-:Y:S01]  /*1700*/  SHF.R.S32.HI R95, RZ, 0x1f, R94 ;  /* 0x0000001fff5f7819 */ /* 0x000fe2000001145e */
[----:B------:R-:W-:Y:S01]  /*1710*/  USHF.L.U32 UR4, UR5, 0x3, URZ ;  /* 0x0000000305047899 */ /* 0x000fe2000800063f */
[----:B------:R-:W-:Y:S01]  /*1720*/  VIADD R103, R103, UR6 ;  /* 0x0000000667677c36 */ /* 0x000fe20008000000 */
[----:B------:R-:W-:Y:S01]  /*1730*/  USEL UR5, URZ, 0x1, UP0 ;  /* 0x000000013f057887 */ /* 0x000fe20008000000 */
[----:B------:R-:W-:Y:S01]  /*1740*/  IMAD.WIDE R92, R3, 0x10, R92 ;  /* 0x00000010035c7825 */ /* 0x000fe200078e025c */
[----:B------:R-:W1:Y:S01]  /*1750*/  LDC R101, c[0x0][0x600] ;  /* 0x00018000ff657b82 */ /* 0x000e620000000800 */
[----:B------:R-:W-:-:S02]  /*1760*/  UIADD3 UR46, UR41, 0xa0, URZ ;  /* 0x000000a0292e7890 */ /* 0x000fc4000fffe03f */
[----:B------:R-:W-:Y:S01]  /*1770*/  IMAD.MOV.U32 R3, RZ, RZ, -0x1 ;  /* 0xffffffffff037424 */ /* 0x000fe200078e00ff */
[----:B------:R-:W-:Y:S01]  /*1780*/  ULOP3.LUT UR4, UR4, 0x8, URZ, 0xc0, !UPT ;  /* 0x0000000804047892 */ /* 0x000fe2000f8ec03f */
[----:B------:R-:W-:Y:S01]  /*1790*/  IMAD.U32 R105, RZ, RZ, UR5 ;  /* 0x00000005ff697e24 */ /* 0x000fe2000f8e00ff */
[----:B------:R-:W-:Y:S02]  /*17a0*/  ULEA UR43, UR43, UR46, 0x3 ;  /* 0x0000002e2b2b7291 */ /* 0x000fe4000f8e183f */
[-C--:B---3--:R-:W-:Y:S01]  /*17b0*/  SHF.L.U32 R3, R3, R98.reuse, RZ ;  /* 0x0000006203037219 */ /* 0x088fe200000006ff */
[----:B------:R-:W-:Y:S01]  /*17c0*/  ULOP3.LUT UR47, UR4, 0x8, URZ, 0x3c, !UPT ;  /* 0x00000008042f7892 */ /* 0x000fe2000f8e3c3f */
[C---:B----4-:R-:W-:Y:S01]  /*17d0*/  SHF.L.U64.HI R97, R96.reuse, 0x3, R97 ;  /* 0x0000000360617819 */ /* 0x050fe20000010261 */
[----:B------:R-:W-:Y:S01]  /*17e0*/  IMAD.SHL.U32 R96, R96, 0x8, RZ ;  /* 0x0000000860607824 */ /* 0x000fe200078e00ff */
[----:B------:R-:W-:Y:S01]  /*17f0*/  SHF.L.U32 R98, R5, R98, RZ ;  /* 0x0000006205627219 */ /* 0x000fe200000006ff */
[----:B------:R-:W-:Y:S01]  /*1800*/  ULOP3.LUT UR44, UR4, 0x18, URZ, 0x3c, !UPT ;  /* 0x00000018042c7892 */ /* 0x000fe2000f8e3c3f */
[----:B------:R-:W-:Y:S01]  /*1810*/  LOP3.LUT R102, RZ, R3, RZ, 0x33, !PT ;  /* 0x00000003ff667212 */ /* 0x000fe200078e33ff */
[----:B0-----:R-:W-:-:S02]  /*1820*/  IMAD R99, R4, -0x2, R99 ;  /* 0xfffffffe04637824 */ /* 0x001fc400078e0263 */
[----:B-1----:R-:W-:Y:S01]  /*1830*/  VIADD R101, R101, 0xffffffff ;  /* 0xffffffff65657836 */ /* 0x002fe20000000000 */
[----:B--2---:R-:W-:-:S07]  /*1840*/  SHF.L.U64.HI R100, R10, 0x1, R0 ;  /* 0x000000010a647819 */ /* 0x004fce0000010200 */
.L_x_167:
[----:B------:R-:W-:-:S04]  /*1850*/  SHF.L.U32 R0, R105, 0x1f, RZ ;  /* 0x0000001f69007819 */ /* 0x000fc800000006ff */
[----:B------:R-:W0:Y:S02]  /*1860*/  SYNCS.PHASECHK.TRANS64.TRYWAIT P0, [UR43+-0x8], R0 ;  /* 0xfffff800ff0075a7 */ /* 0x000e24000800016b */
[----:B01-34-:R-:W-:Y:S05]  /*1870*/  @!P0 BRA `(.L_x_20) ;  /* 0x0000006400808947 */ /* 0x01bfea0003800000 */
.L_x_194:
[----:B------:R-:W-:Y:S02]  /*1880*/  ULDC UR4, c[0x0][0x28c] ;  /* 0x0000a30000047ab9 */ /* 0x000fe40000000800 */
[----:B------:R-:W-:-:S13]  /*1890*/  ISETP.LT.AND P0, PT, RZ, UR4, PT ;  /* 0x00000004ff007c0c */ /* 0x000fda000bf01270 */
[----:B------:R-:W-:Y:S05]  /*18a0*/  @P0 BRA `(.L_x_21) ;  /* 0x0000000000400947 */ /* 0x000fea0003800000 */
[----:B0-----:R-:W-:Y:S01]  /*18b0*/  MOV R0, 0x0 ;  /* 0x0000000000007802 */ /* 0x001fe20000000f00 */
[----:B------:R-:W-:Y:S01]  /*18c0*/  ULDC.64 UR4, c[0x4][0x68] ;  /* 0x01001a0000047ab9 */ /* 0x000fe20000000a00 */
[----:B------:R-:W-:Y:S01]  /*18d0*/  ULDC.64 UR6, c[0x4][0x8] ;  /* 0x0100020000067ab9 */ /* 0x000fe20000000a00 */
[----:B------:R-:W-:Y:S01]  /*18e0*/  IMAD.U32 R4, RZ, RZ, UR4 ;  /* 0x00000004ff047e24 */ /* 0x000fe2000f8e00ff */
[----:B------:R0:W1:Y:S01]  /*18f0*/  LDC.64 R14, c[0x4][R0] ;  /* 0x01000000000e7b82 */ /* 0x0000620000000a00 */
[----:B------:R-:W-:Y:S01]  /*1900*/  IMAD.U32 R5, RZ, RZ, UR5 ;  /* 0x00000005ff057e24 */ /* 0x000fe2000f8e00ff */
[----:B------:R-:W-:Y:S01]  /*1910*/  ULDC.64 UR4, c[0x4][0x70] ;  /* 0x01001c0000047ab9 */ /* 0x000fe20000000a00 */
[----:B------:R-:W-:Y:S02]  /*1920*/  IMAD.U32 R10, RZ, RZ, UR6 ;  /* 0x00000006ff0a7e24 */ /* 0x000fe4000f8e00ff */
[----:B------:R-:W-:Y:S02]  /*1930*/  IMAD.U32 R6, RZ, RZ, UR4 ;  /* 0x00000004ff067e24 */ /* 0x000fe4000f8e00ff */
[----:B------:R-:W-:-:S02]  /*1940*/  IMAD.U32 R7, RZ, RZ, UR5 ;  /* 0x00000005ff077e24 */ /* 0x000fc4000f8e00ff */
[----:B------:R-:W-:Y:S02]  /*1950*/  IMAD.U32 R11, RZ, RZ, UR7 ;  /* 0x00000007ff0b7e24 */ /* 0x000fe4000f8e00ff */
[----:B------:R-:W-:Y:S02]  /*1960*/  IMAD.MOV.U32 R8, RZ, RZ, 0x1e1 ;  /* 0x000001e1ff087424 */ /* 0x000fe400078e00ff */
[----:B------:R-:W-:Y:S02]  /*1970*/  IMAD.MOV.U32 R12, RZ, RZ, 0x1 ;  /* 0x00000001ff0c7424 */ /* 0x000fe400078e00ff */
[----:B0-----:R-:W-:-:S07]  /*1980*/  IMAD.MOV.U32 R13, RZ, RZ, RZ ;  /* 0x000000ffff0d7224 */ /* 0x001fce00078e00ff */
[----:B------:R-:W-:-:S07]  /*1990*/  LEPC R20, `(.L_x_21) ;  /* 0x000000001014794e */ /* 0x000fce0000000000 */
[----:B-1---5:R-:W-:Y:S05]  /*19a0*/  CALL.ABS.NOINC R14 ;  /* 0x000000000e007343 */ /* 0x022fea0003c00000 */
.L_x_21:
[----:B------:R-:W-:-:S13]  /*19b0*/  ISETP.NE.AND P0, PT, R104, 0x3, PT ;  /* 0x000000036800780c */ /* 0x000fda0003f05270 */
[----:B------:R-:W-:Y:S05]  /*19c0*/  @!P0 BRA `(.L_x_22) ;  /* 0x0000000000048947 */ /* 0x000fea0003800000 */
[----:B------:R-:W-:Y:S01]  /*19d0*/  BPT.TRAP 0x1 ;  /* 0x000000040000795c */ /* 0x000fe20000300000 */
.L_x_22:
[----:B0-----:R-:W-:Y:S02]  /*19e0*/  IMAD.U32 R3, RZ, RZ, UR38 ;  /* 0x00000026ff037e24 */ /* 0x001fe4000f8e00ff */
[----:B------:R-:W-:-:S03]  /*19f0*/  IMAD.U32 R0, RZ, RZ, UR39 ;  /* 0x00000027ff007e24 */ /* 0x000fc6000f8e00ff */
[----:B------:R-:W-:Y:S02]  /*1a00*/  LEA R3, R3, UR41, 0x3 ;  /* 0x0000002903037c11 */ /* 0x000fe4000f8e18ff */
[----:B------:R-:W-:-:S04]  /*1a10*/  SHF.L.U32 R0, R0, 0x1f, RZ ;  /* 0x0000001f00007819 */ /* 0x000fc800000006ff */
[----:B------:R0:W1:Y:S01]  /*1a20*/  SYNCS.PHASECHK.TRANS64.TRYWAIT P1, [R3+URZ], R0 ;  /* 0x00000000030075a7 */ /* 0x000062000802017f */
[----:B------:R-:W-:Y:S05]  /*1a30*/  @!P0 BRA `(.L_x_23) ;  /* 0x0000000000048947 */ /* 0x000fea0003800000 */
[----:B------:R-:W-:Y:S01]  /*1a40*/  BPT.TRAP 0x1 ;  /* 0x000000040000795c */ /* 0x000fe20000300000 */
.L_x_23:
[----:B------:R-:W-:-:S05]  /*1a50*/  IMAD.U32 R4, RZ, RZ, UR42 ;  /* 0x0000002aff047e24 */ /* 0x000fca000f8e00ff */
[----:B------:R-:W-:Y:S01]  /*1a60*/  ISETP.GE.AND P2, PT, R4, 0x1, PT ;  /* 0x000000010400780c */ /* 0x000fe20003f46270 */
[----:B-1----:R-:W-:-:S12]  /*1a70*/  @P1 BRA `(.L_x_24) ;  /* 0x0000000000081947 */ /* 0x002fd80003800000 */
[----:B------:R-:W1:Y:S02]  /*1a80*/  SYNCS.PHASECHK.TRANS64.TRYWAIT P1, [R3+URZ], R0 ;  /* 0x00000000030075a7 */ /* 0x000e64000802017f */
[----:B-1----:R-:W-:Y:S05]  /*1a90*/  @!P1 BRA `(.L_x_25) ;  /* 0x0000006400109947 */ /* 0x002fea0003800000 */
.L_x_24:
[----:B------:R-:W-:Y:S05]  /*1aa0*/  WARPSYNC.ALL ;  /* 0x0000000000007948 */ /* 0x000fea0003800000 */
[----:B------:R-:W-:Y:S01]  /*1ab0*/  UIADD3 UR4, UR41, 0x180, URZ ;  /* 0x0000018029047890 */ /* 0x000fe2000fffe03f */
[----:B------:R-:W-:Y:S01]  /*1ac0*/  WARPGROUP.ARRIVE ;  /* 0x00000000000079c5 */ /* 0x000fe20000000000 */
[----:B------:R-:W-:Y:S02]  /*1ad0*/  UIADD3 UR5, UR41, 0x12180, URZ ;  /* 0x0001218029057890 */ /* 0x000fe4000fffe03f */
[----:B------:R-:W-:Y:S02]  /*1ae0*/  USHF.R.U32.HI UR4, URZ, 0x4, UR4 ;  /* 0x000000043f047899 */ /* 0x000fe40008011604 */
[----:B------:R-:W-:-:S02]  /*1af0*/  USHF.R.U32.HI UR5, URZ, 0x4, UR5 ;  /* 0x000000043f057899 */ /* 0x000fc40008011605 */
[----:B------:R-:W-:Y:S02]  /*1b00*/  ULOP3.LUT UR4, UR4, 0x3fff, URZ, 0xc0, !UPT ;  /* 0x00003fff04047892 */ /* 0x000fe4000f8ec03f */
[----:B------:R-:W-:Y:S02]  /*1b10*/  ULOP3.LUT UR5, UR5, 0x3fff, URZ, 0xc0, !UPT ;  /* 0x00003fff05057892 */ /* 0x000fe4000f8ec03f */
[----:B------:R-:W-:Y:S02]  /*1b20*/  ULOP3.LUT UR8, UR4, 0x10000, URZ, 0xfc, !UPT ;  /* 0x0001000004087892 */ /* 0x000fe4000f8efc3f */
[----:B------:R-:W-:Y:S02]  /*1b30*/  ULOP3.LUT UR9, UR5, 0x10000, URZ, 0xfc, !UPT ;  /* 0x0001000005097892 */ /* 0x000fe4000f8efc3f */
[----:B------:R-:W-:Y:S02]  /*1b40*/  ULEA UR10, UR38, UR8, 0x9 ;  /* 0x00000008260a7291 */ /* 0x000fe4000f8e483f */
[----:B------:R-:W-:Y:S01]  /*1b50*/  ULEA UR11, UR38, UR9, 0xa ;  /* 0x00000009260b7291 */ /* 0x000fe2000f8e503f */
[----:B------:R-:W-:Y:S01]  /*1b60*/  UMOV UR5, 0x40000040 ;  /* 0x4000004000057882 */ /* 0x000fe20000000000 */
[----:B------:R-:W-:-:S03]  /*1b70*/  UMOV UR7, 0x40000040 ;  /* 0x4000004000077882 */ /* 0x000fc60000000000 */
[----:B------:R-:W-:Y:S02]  /*1b80*/  UMOV UR4, UR10 ;  /* 0x0000000a00047c82 */ /* 0x000fe40008000000 */
[----:B------:R-:W-:Y:S02]  /*1b90*/  UMOV UR6, UR11 ;  /* 0x0000000b00067c82 */ /* 0x000fe40008000000 */
[----:B------:R-:W-:Y:S01]  /*1ba0*/  HGMMA.64x128x8.F32.TF32 R24, gdesc[UR4], RZ, !UPT, gsb0 ;  /* 0x05e00000041879f0 */ /* 0x000fe2000c0028ff */
[----:B------:R-:W-:Y:S02]  /*1bb0*/  UIADD3 UR4, UR10, 0x2, URZ ;  /* 0x000000020a047890 */ /* 0x000fe4000fffe03f */
[----:B------:R-:W-:Y:S01]  /*1bc0*/  UIADD3 UR6, UR11, 0x2, URZ ;  /* 0x000000020b067890 */ /* 0x000fe2000fffe03f */
[----:B------:R-:W-:Y:S01]  /*1bd0*/  UMOV UR5, 0x40000040 ;  /* 0x4000004000057882 */ /* 0x000fe20000000000 */
[----:B------:R-:W-:Y:S01]  /*1be0*/  UMOV UR7, 0x40000040 ;  /* 0x4000004000077882 */ /* 0x000fe20000000000 */
[----:B------:R-:W-:-:S02]  /*1bf0*/  WARPGROUP.DEPBAR.LE gsb0, 0x0 ;  /* 0x00008000000079c5 */ /* 0x000fc40000010000 */
[----:B------:R-:W-:-:S06]  /*1c00*/  WARPGROUP.ARRIVE ;  /* 0x00000000000079c5 */ /* 0x000fcc0000000000 */
[----:B------:R-:W-:Y:S01]  /*1c10*/  HGMMA.64x128x8.F32.TF32 R24, gdesc[UR4], R24, gsb0 ;  /* 0x05e00000041879f0 */ /* 0x000fe20008002818 */
[----:B------:R-:W-:Y:S02]  /*1c20*/  UIADD3 UR4, UR10, 0x4, URZ ;  /* 0x000000040a047890 */ /* 0x000fe4000fffe03f */
[----:B------:R-:W-:Y:S01]  /*1c30*/  UIADD3 UR6, UR11, 0x4, URZ ;  /* 0x000000040b067890 */ /* 0x000fe2000fffe03f */
[----:B------:R-:W-:Y:S01]  /*1c40*/  UMOV UR5, 0x40000040 ;  /* 0x4000004000057882 */ /* 0x000fe20000000000 */
[----:B------:R-:W-:Y:S01]  /*1c50*/  UMOV UR7, 0x40000040 ;  /* 0x4000004000077882 */ /* 0x000fe20000000000 */
[----:B------:R-:W-:Y:S02]  /*1c60*/  WARPGROUP.DEPBAR.LE gsb0, 0x0 ;  /* 0x00008000000079c5 */ /* 0x000fe40000010000 */
        /* <DEDUP_REMOVED lines=8> */
[----:B------:R-:W-:Y:S03]  /*1cf0*/  HGMMA.64x128x8.F32.TF32 R24, gdesc[UR4], R24, gsb0 ;  /* 0x05e00000041879f0 */ /* 0x000fe60008002818 */
[----:B------:R-:W-:Y:S02]  /*1d00*/  WARPGROUP.DEPBAR.LE gsb0, 0x0 ;  /* 0x00008000000079c5 */ /* 0x000fe40000010000 */
[----:B------:R-:W-:Y:S05]  /*1d10*/  @!P2 BRA `(.L_x_26) ;  /* 0x000000040014a947 */ /* 0x000fea0003800000 */
[----:B------:R-:W-:Y:S01]  /*1d20*/  UIADD3 UR4, UR38, 0x1, URZ ;  /* 0x0000000126047890 */ /* 0x000fe2000fffe03f */
[----:B01----:R-:W-:Y:S02]  /*1d30*/  IMAD.U32 R0, RZ, RZ, UR42 ;  /* 0x0000002aff007e24 */ /* 0x003fe4000f8e00ff */
[----:B------:R-:W-:Y:S01]  /*1d40*/  IMAD.U32 R3, RZ, RZ, UR38 ;  /* 0x00000026ff037e24 */ /* 0x000fe2000f8e00ff */
[----:B------:R-:W-:-:S04]  /*1d50*/  UISETP.NE.AND UP0, UPT, UR4, 0x9, UPT ;  /* 0x000000090400788c */ /* 0x000fc8000bf05270 */
[----:B------:R-:W-:Y:S02]  /*1d60*/  USEL UR5, URZ, 0x1, UP0 ;  /* 0x000000013f057887 */ /* 0x000fe40008000000 */
[----:B------:R-:W-:Y:S02]  /*1d70*/  USEL UR10, UR4, URZ, UP0 ;  /* 0x0000003f040a7287 */ /* 0x000fe40008000000 */
[----:B------:R-:W-:-:S06]  /*1d80*/  ULOP3.LUT UR5, UR39, UR5, URZ, 0x3c, !UPT ;  /* 0x0000000527057292 */ /* 0x000fcc000f8e3c3f */
[----:B------:R-:W-:-:S07]  /*1d90*/  IMAD.U32 R6, RZ, RZ, UR5 ;  /* 0x00000005ff067e24 */ /* 0x000fce000f8e00ff */
.L_x_33:
[----:B------:R-:W-:Y:S05]  /*1da0*/  @!P0 BRA `(.L_x_27) ;  /* 0x0000000000048947 */ /* 0x000fea0003800000 */
[----:B------:R-:W-:Y:S01]  /*1db0*/  BPT.TRAP 0x1 ;  /* 0x000000040000795c */ /* 0x000fe20000300000 */
.L_x_27:
[----:B------:R-:W-:Y:S01]  /*1dc0*/  ULEA UR4, UR10, UR41, 0x3 ;  /* 0x000000290a047291 */ /* 0x000fe2000f8e183f */
[----:B------:R-:W-:-:S08]  /*1dd0*/  SHF.L.U32 R4, R6, 0x1f, RZ ;  /* 0x0000001f06047819 */ /* 0x000fd000000006ff */
[----:B------:R0:W1:Y:S01]  /*1de0*/  SYNCS.PHASECHK.TRANS64.TRYWAIT P1, [UR4], R4 ;  /* 0x00000004ff0075a7 */ /* 0x0000620008020144 */
[----:B------:R-:W-:Y:S05]  /*1df0*/  @!P0 BRA `(.L_x_28) ;  /* 0x0000000000048947 */ /* 0x000fea0003800000 */
[----:B------:R-:W-:Y:S01]  /*1e00*/  BPT.TRAP 0x1 ;  /* 0x000000040000795c */ /* 0x000fe20000300000 */
.L_x_28:
[----:B-1----:R-:W-:Y:S05]  /*1e10*/  @P1 BRA `(.L_x_29) ;  /* 0x0000000000081947 */ /* 0x002fea0003800000 */
[----:B------:R-:W1:Y:S02]  /*1e20*/  SYNCS.PHASECHK.TRANS64.TRYWAIT P1, [UR4], R4 ;  /* 0x00000004ff0075a7 */ /* 0x000e640008020144 */
[----:B-1----:R-:W-:Y:S05]  /*1e30*/  @!P1 BRA `(.L_x_30) ;  /* 0x00000060003c9947 */ /* 0x002fea0003800000 */
.L_x_29:
[----:B------:R-:W-:Y:S01]  /*1e40*/  ULEA UR11, UR10, UR8, 0x9 ;  /* 0x000000080a0b7291 */ /* 0x000fe2000f8e483f */
[----:B------:R-:W-:Y:S01]  /*1e50*/  WARPGROUP.ARRIVE ;  /* 0x00000000000079c5 */ /* 0x000fe20000000000 */
[----:B------:R-:W-:Y:S01]  /*1e60*/  ULEA UR12, UR10, UR9, 0xa ;  /* 0x000000090a0c7291 */ /* 0x000fe2000f8e503f */
[----:B------:R-:W-:Y:S01]  /*1e70*/  UMOV UR5, 0x40000040 ;  /* 0x4000004000057882 */ /* 0x000fe20000000000 */
[----:B------:R-:W-:-:S03]  /*1e80*/  UMOV UR7, 0x40000040 ;  /* 0x4000004000077882 */ /* 0x000fc60000000000 */
[----:B------:R-:W-:Y:S02]  /*1e90*/  UMOV UR4, UR11 ;  /* 0x0000000b00047c82 */ /* 0x000fe40008000000 */
[----:B------:R-:W-:Y:S02]  /*1ea0*/  UMOV UR6, UR12 ;  /* 0x0000000c00067c82 */ /* 0x000fe40008000000 */
[----:B------:R-:W-:Y:S01]  /*1eb0*/  HGMMA.64x128x8.F32.TF32 R24, gdesc[UR4], R24, gsb0 ;  /* 0x05e00000041879f0 */ /* 0x000fe20008002818 */
        /* <DEDUP_REMOVED lines=23> */
[----:B------:R-:W-:Y:S01]  /*2030*/  BPT.TRAP 0x1 ;  /* 0x000000040000795c */ /* 0x000fe20000300000 */
.L_x_31:
[----:B------:R-:W-:-:S13]  /*2040*/  ISETP.NE.AND P1, PT, R89, RZ, PT ;  /* 0x000000ff5900720c */ /* 0x000fda0003f25270 */
[----:B01----:R-:W-:-:S05]  /*2050*/  @P1 LEA R4, R3, UR41, 0x3 ;  /* 0x0000002903041c11 */ /* 0x003fca000f8e18ff */
[----:B------:R-:W-:-:S05]  /*2060*/  @P1 VIADD R5, R4, 0x48 ;  /* 0x0000004804051836 */ /* 0x000fca0000000000 */
[----:B------:R-:W-:-:S04]  /*2070*/  @P1 PRMT R5, R88, 0x654, R5 ;  /* 0x0000065458051816 */ /* 0x000fc80000000005 */
[----:B------:R0:W-:Y:S01]  /*2080*/  @P1 SYNCS.ARRIVE.TRANS64.RED.A1T0 RZ, [R5+URZ], RZ ;  /* 0x000000ff05ff19a7 */ /* 0x0001e2000810043f */
[----:B------:R-:W-:-:S13]  /*2090*/  ISETP.GT.U32.AND P1, PT, R23, 0x1, PT ;  /* 0x000000011700780c */ /* 0x000fda0003f24070 */
[----:B0-----:R-:W-:Y:S05]  /*20a0*/  @P1 BRA `(.L_x_32) ;  /* 0x0000000000041947 */ /* 0x001fea0003800000 */
[----:B------:R-:W-:Y:S01]  /*20b0*/  BPT.TRAP 0x1 ;  /* 0x000000040000795c */ /* 0x000fe20000300000 */
.L_x_32:
[----:B------:R-:W-:Y:S01]  /*20c0*/  UIADD3 UR10, UR10, 0x1, URZ ;  /* 0x000000010a0a7890 */ /* 0x000fe2000fffe03f */
[C---:B------:R-:W-:Y:S01]  /*20d0*/  ISETP.GT.AND P2, PT, R0.reuse, 0x1, PT ;  /* 0x000000010000780c */ /* 0x040fe20003f44270 */
[----:B------:R-:W-:Y:S02]  /*20e0*/  VIADD R3, R3, 0x1 ;  /* 0x0000000103037836 */ /* 0x000fe40000000000 */
[----:B------:R-:W-:Y:S01]  /*20f0*/  UISETP.NE.AND UP0, UPT, UR10, 0x9, UPT ;  /* 0x000000090a00788c */ /* 0x000fe2000bf05270 */
[----:B------:R-:W-:Y:S02]  /*2100*/  VIADD R0, R0, 0xffffffff ;  /* 0xffffffff00007836 */ /* 0x000fe40000000000 */
[C---:B------:R-:W-:Y:S01]  /*2110*/  ISETP.NE.AND P1, PT, R3.reuse, 0x9, PT ;  /* 0x000000090300780c */ /* 0x040fe20003f25270 */
[----:B------:R-:W-:Y:S02]  /*2120*/  USEL UR4, URZ, 0x1, UP0 ;  /* 0x000000013f047887 */ /* 0x000fe40008000000 */
[----:B------:R-:W-:Y:S01]  /*2130*/  USEL UR10, UR10, URZ, UP0 ;  /* 0x0000003f0a0a7287 */ /* 0x000fe20008000000 */
[----:B------:R-:W-:-:S03]  /*2140*/  SEL R3, R3, RZ, P1 ;  /* 0x000000ff03037207 */ /* 0x000fc60000800000 */
[----:B------:R-:W-:Y:S01]  /*2150*/  LOP3.LUT R6, R6, UR4, RZ, 0x3c, !PT ;  /* 0x0000000406067c12 */ /* 0x000fe2000f8e3cff */
[----:B------:R-:W-:Y:S07]  /*2160*/  @P2 BRA `(.L_x_33) ;  /* 0xfffffffc000c2947 */ /* 0x000fee000383ffff */
.L_x_26:
[----:B01----:R-:W0:Y:S01]  /*2170*/  LDC R0, c[0x0][0x28c] ;  /* 0x0000a300ff007b82 */ /* 0x003e220000000800 */
[----:B------:R-:W-:-:S04]  /*2180*/  IMAD.U32 R3, RZ, RZ, UR47 ;  /* 0x0000002fff037e24 */ /* 0x000fc8000f8e00ff */
[----:B------:R1:W-:Y:S01]  /*2190*/  SYNCS.ARRIVE.TRANS64.A1T0 RZ, [R3+UR46], RZ ;  /* 0x000000ff03ff79a7 */ /* 0x0003e2000810002e */
[----:B0-----:R-:W-:-:S13]  /*21a0*/  ISETP.GE.AND P1, PT, R0, 0x1, PT ;  /* 0x000000010000780c */ /* 0x001fda0003f26270 */
[----:B-1----:R-:W-:Y:S05]  /*21b0*/  @!P1 BRA `(.L_x_34) ;  /* 0x0000000000449947 */ /* 0x002fea0003800000 */
[----:B------:R-:W-:Y:S05]  /*21c0*/  @!P0 BRA `(.L_x_35) ;  /* 0x0000000000048947 */ /* 0x000fea0003800000 */
[----:B------:R-:W-:Y:S01]  /*21d0*/  BPT.TRAP 0x1 ;  /* 0x000000040000795c */ /* 0x000fe20000300000 */
.L_x_35:
[----:B------:R-:W-:-:S13]  /*21e0*/  ISETP.NE.AND P0, PT, R89, RZ, PT ;  /* 0x000000ff5900720c */ /* 0x000fda0003f05270 */
[----:B------:R-:W-:-:S05]  /*21f0*/  VOTEU.ANY UP0, P0 ;  /* 0x00000000003f7886 */ /* 0x000fca0000000100 */
[----:B------:R-:W-:-:S06]  /*2200*/  @UP0 UIADD3 UR4, UR38, UR42, URZ ;  /* 0x0000002a26040290 */ /* 0x000fcc000fffe03f */
[----:B------:R-:W-:Y:S02]  /*2210*/  IMAD.U32 R4, RZ, RZ, UR4 ;  /* 0x00000004ff047e24 */ /* 0x000fe4000f8e00ff */
[----:B------:R-:W-:Y:S02]  /*2220*/  IMAD.U32 R3, RZ, RZ, UR4 ;  /* 0x00000004ff037e24 */ /* 0x000fe4000f8e00ff */
[----:B------:R-:W-:-:S05]  /*2230*/  @P0 IMAD.WIDE.U32 R4, R4, 0x38e38e39, RZ ;  /* 0x38e38e3904040825 */ /* 0x000fca00078e00ff */
[----:B------:R-:W-:-:S05]  /*2240*/  @P0 SHF.R.U32.HI R0, RZ, 0x1, R5 ;  /* 0x00000001ff000819 */ /* 0x000fca0000011605 */
[----:B------:R-:W-:-:S05]  /*2250*/  @P0 IMAD R0, R0, -0x9, R3 ;  /* 0xfffffff700000824 */ /* 0x000fca00078e0203 */
[----:B------:R-:W-:-:S05]  /*2260*/  @P0 LEA R0, R0, UR41, 0x3 ;  /* 0x0000002900000c11 */ /* 0x000fca000f8e18ff */
[----:B------:R-:W-:-:S05]  /*2270*/  @P0 VIADD R3, R0, 0x48 ;  /* 0x0000004800030836 */ /* 0x000fca0000000000 */
[----:B------:R-:W-:-:S04]  /*2280*/  @P0 PRMT R3, R88, 0x654, R3 ;  /* 0x0000065458030816 */ /* 0x000fc80000000003 */
[----:B------:R0:W-:Y:S01]  /*2290*/  @P0 SYNCS.ARRIVE.TRANS64.RED.A1T0 RZ, [R3+URZ], RZ ;  /* 0x000000ff03ff09a7 */ /* 0x0001e2000810043f */
[----:B------:R-:W-:-:S13]  /*22a0*/  ISETP.GT.U32.AND P0, PT, R23, 0x1, PT ;  /* 0x000000011700780c */ /* 0x000fda0003f04070 */
[----:B0-----:R-:W-:Y:S05]  /*22b0*/  @P0 BRA `(.L_x_34) ;  /* 0x0000000000040947 */ /* 0x001fea0003800000 */
[----:B------:R-:W-:Y:S01]  /*22c0*/  BPT.TRAP 0x1 ;  /* 0x000000040000795c */ /* 0x000fe20000300000 */
.L_x_34:
[----:B------:R-:W-:Y:S01]  /*22d0*/  SHF.L.U32 R0, R105, 0x1f, RZ ;  /* 0x0000001f69007819 */ /* 0x000fe200000006ff */
[----:B------:R-:W-:Y:S01]  /*22e0*/  UIADD3 UR38, UR38, UR45, URZ ;  /* 0x0000002d26267290 */ /* 0x000fe2000fffe03f */
[----:B------:R-:W-:Y:S01]  /*22f0*/  SHF.R.S32.HI R9, RZ, 0x1f, R19 ;  /* 0x0000001fff097819 */ /* 0x000fe20000011413 */
[----:B------:R-:W-:Y:S01]  /*2300*/  UISETP.GE.U32.AND UP1, UPT, UR45, 0x9, UPT ;  /* 0x000000092d00788c */ /* 0x000fe2000bf26070 */
[----:B------:R-:W0:Y:S01]  /*2310*/  SYNCS.PHASECHK.TRANS64.TRYWAIT P0, [UR43+0x8], R0 ;  /* 0x00000800ff0075a7 */ /* 0x000e22000800016b */
[----:B------:R-:W-:-:S04]  /*2320*/  UISETP.GT.U32.AND UP0, UPT, UR38, 0x8, UPT ;  /* 0x000000082600788c */ /* 0x000fc8000bf04070 */
[----:B------:R-:W-:-:S04]  /*2330*/  UISETP.LT.U32.AND UP0, UPT, UR45, 0x9, UP0 ;  /* 0x000000092d00788c */ /* 0x000fc80008701070 */
[----:B------:R-:W-:Y:S02]  /*2340*/  USEL UR6, URZ, 0x1, !UP0 ;  /* 0x000000013f067887 */ /* 0x000fe4000c000000 */
[----:B------:R-:W-:Y:S02]  /*2350*/  @UP1 UIMAD.WIDE.U32 UR4, UR38, 0x38e38e39, URZ ;  /* 0x38e38e39260418a5 */ /* 0x000fe4000f8e003f */
[----:B------:R-:W-:Y:S02]  /*2360*/  ULOP3.LUT UR39, UR39, UR6, URZ, 0x3c, !UPT ;  /* 0x0000000627277292 */ /* 0x000fe4000f8e3c3f */
[----:B------:R-:W-:-:S04]  /*2370*/  @UP1 USHF.R.U32.HI UR4, URZ, 0x1, UR5 ;  /* 0x000000013f041899 */ /* 0x000fc80008011605 */
[----:B------:R-:W-:Y:S01]  /*2380*/  @UP1 ULOP3.LUT UR39, UR39, 0x1, UR4, 0x78, !UPT ;  /* 0x0000000127271892 */ /* 0x000fe2000f8e7804 */
[----:B0-----:R-:W-:Y:S11]  /*2390*/  @!P0 BRA `(.L_x_36) ;  /* 0x0000005800fc8947 */ /* 0x001ff60003800000 */
.L_x_195:
[----:B------:R-:W-:Y:S01]  /*23a0*/  ULDC.64 UR4, c[0x0][0x5d0] ;  /* 0x0001740000047ab9 */ /* 0x000fe20000000a00 */
[----:B------:R-:W-:Y:S01]  /*23b0*/  ULDC UR6, c[0x0][0x284] ;  /* 0x0000a10000067ab9 */ /* 0x000fe20000000800 */
[----:B0-----:R-:W-:Y:S02]  /*23c0*/  IMAD R0, R9, UR4, RZ ;  /* 0x0000000409007c24 */ /* 0x001fe4000f8e02ff */
[----:B------:R-:W-:Y:S02]  /*23d0*/  IMAD.SHL.U32 R12, R18, 0x80, RZ ;  /* 0x00000080120c7824 */ /* 0x000fe400078e00ff */
[C---:B------:R-:W-:Y:S02]  /*23e0*/  IMAD R3, R19.reuse, UR5, R0 ;  /* 0x0000000513037c24 */ /* 0x040fe4000f8e0200 */
[----:B------:R-:W-:Y:S01]  /*23f0*/  IMAD.SHL.U32 R0, R22, 0x40, RZ ;  /* 0x0000004016007824 */ /* 0x000fe200078e00ff */
[----:B------:R-:W-:Y:S01]  /*2400*/  SHF.R.S32.HI R13, RZ, 0x1f, R12 ;  /* 0x0000001fff0d7819 */ /* 0x000fe2000001140c */
[----:B------:R-:W-:Y:S01]  /*2410*/  IMAD.WIDE.U32 R4, R19, UR4, R94 ;  /* 0x0000000413047c25 */ /* 0x000fe2000f8e005e */
[----:B------:R-:W-:-:S02]  /*2420*/  ULDC.64 UR4, c[0x0][0x5c8] ;  /* 0x0001720000047ab9 */ /* 0x000fc40000000a00 */
[----:B------:R-:W-:Y:S01]  /*2430*/  ISETP.GE.AND P0, PT, R0, UR6, PT ;  /* 0x0000000600007c0c */ /* 0x000fe2000bf06270 */
[----:B------:R-:W-:Y:S01]  /*2440*/  ULDC UR6, c[0x0][0x288] ;  /* 0x0000a20000067ab9 */ /* 0x000fe20000000800 */
[----:B------:R-:W-:Y:S01]  /*2450*/  IADD3 R4, P1, R12, R4, RZ ;  /* 0x000000040c047210 */ /* 0x000fe20007f3e0ff */
[----:B------:R-:W-:Y:S01]  /*2460*/  IMAD.WIDE R20, R22, 0x40, R92 ;  /* 0x0000004016147825 */ /* 0x000fe200078e025c */
[----:B------:R-:W-:Y:S02]  /*2470*/  ISETP.GE.OR P0, PT, R12, UR6, P0 ;  /* 0x000000060c007c0c */ /* 0x000fe40008706670 */
[----:B------:R-:W-:Y:S01]  /*2480*/  IADD3.X R5, R13, R5, R3, P1, !PT ;  /* 0x000000050d057210 */ /* 0x000fe20000ffe403 */
[----:B------:R-:W-:-:S04]  /*2490*/  IMAD R7, R21, UR4, RZ ;  /* 0x0000000415077c24 */ /* 0x000fc8000f8e02ff */
[C---:B------:R-:W-:Y:S02]  /*24a0*/  IMAD R7, R20.reuse, UR5, R7 ;  /* 0x0000000514077c24 */ /* 0x040fe4000f8e0207 */
[----:B------:R-:W-:-:S04]  /*24b0*/  IMAD.WIDE.U32 R106, R20, UR4, R4 ;  /* 0x00000004146a7c25 */ /* 0x000fc8000f8e0004 */
[----:B------:R-:W-:Y:S05]  /*24c0*/  @P0 BRA `(.L_x_37) ;  /* 0x0000003c00d80947 */ /* 0x000fea0003800000 */
[----:B-----5:R-:W-:Y:S01]  /*24d0*/  FSETP.NEU.AND P1, PT, R91, RZ, PT ;  /* 0x000000ff5b00720b */ /* 0x020fe20003f2d000 */
[----:B------:R-:W-:Y:S01]  /*24e0*/  IMAD.IADD R3, R99, 0x1, -R12 ;  /* 0x0000000163037824 */ /* 0x000fe200078e0a0c */
[----:B------:R-:W-:Y:S01]  /*24f0*/  BSSY B0, `(.L_x_37) ;  /* 0x00003f3000007945 */ /* 0x000fe20003800000 */
[----:B------:R-:W-:Y:S02]  /*2500*/  IMAD.IADD R0, R103, 0x1, -R0 ;  /* 0x0000000167007824 */ /* 0x000fe400078e0a00 */
[----:B------:R-:W-:Y:S01]  /*2510*/  IMAD.IADD R115, R107, 0x1, R7 ;  /* 0x000000016b737824 */ /* 0x000fe200078e0207 */
[----:B------:R-:W-:-:S04]  /*2520*/  ISETP.GT.AND P0, PT, R3, RZ, PT ;  /* 0x000000ff0300720c */ /* 0x000fc80003f04270 */
[----:B------:R-:W-:-:S03]  /*2530*/  ISETP.GT.AND P2, PT, R0, RZ, P0 ;  /* 0x000000ff0000720c */ /* 0x000fc60000744270 */
[----:B------:R-:W-:Y:S10]  /*2540*/  @!P1 BRA `(.L_x_38) ;  /* 0x0000002c001c9947 */ /* 0x000ff40003800000 */
[----:B------:R-:W0:Y:S01]  /*2550*/  LDC.64 R108, c[0x0][0x5b8] ;  /* 0x00016e00ff6c7b82 */ /* 0x000e220000000a00 */
[----:B------:R-:W-:-:S07]  /*2560*/  ULDC.64 UR4, c[0x0][0x5c0] ;  /* 0x0001700000047ab9 */ /* 0x000fce0000000a00 */
[----:B------:R-:W1:Y:S08]  /*2570*/  LDC.64 R110, c[0x0][0x5b0] ;  /* 0x00016c00ff6e7b82 */ /* 0x000e700000000a00 */
[----:B------:R-:W2:Y:S01]  /*2580*/  LDC.64 R112, c[0x0][0x5a8] ;  /* 0x00016a00ff707b82 */ /* 0x000ea20000000a00 */
[-C--:B0-----:R-:W-:Y:S02]  /*2590*/  IMAD R6, R9, R108.reuse, RZ ;  /* 0x0000006c09067224 */ /* 0x081fe400078e02ff */
[----:B------:R-:W-:-:S04]  /*25a0*/  IMAD.WIDE.U32 R4, R19, R108, R94 ;  /* 0x0000006c13047225 */ /* 0x000fc800078e005e */
[----:B------:R-:W-:Y:S01]  /*25b0*/  IMAD R107, R19, R109, R6 ;  /* 0x0000006d136b7224 */ /* 0x000fe200078e0206 */
[----:B------:R-:W-:Y:S01]  /*25c0*/  IADD3 R6, P1, R12, R4, RZ ;  /* 0x000000040c067210 */ /* 0x000fe20007f3e0ff */
[----:B-1----:R-:W-:-:S03]  /*25d0*/  IMAD R4, R21, R110, RZ ;  /* 0x0000006e15047224 */ /* 0x002fc600078e02ff */
[----:B------:R-:W-:Y:S01]  /*25e0*/  IADD3.X R7, R13, R5, R107, P1, !PT ;  /* 0x000000050d077210 */ /* 0x000fe20000ffe46b */
[C---:B------:R-:W-:Y:S02]  /*25f0*/  IMAD R21, R20.reuse, R111, R4 ;  /* 0x0000006f14157224 */ /* 0x040fe400078e0204 */
[----:B------:R-:W-:-:S04]  /*2600*/  IMAD.WIDE.U32 R4, R20, R110, R6 ;  /* 0x0000006e14047225 */ /* 0x000fc800078e0006 */
[----:B------:R-:W-:Y:S01]  /*2610*/  IMAD.IADD R5, R5, 0x1, R21 ;  /* 0x0000000105057824 */ /* 0x000fe200078e0215 */
[----:B--2---:R-:W-:-:S04]  /*2620*/  LEA R10, P1, R4, R112, 0x2 ;  /* 0x00000070040a7211 */ /* 0x004fc800078210ff */
[----:B------:R-:W-:-:S05]  /*2630*/  LEA.HI.X R11, R4, R113, R5, 0x2, P1 ;  /* 0x00000071040b7211 */ /* 0x000fca00008f1405 */
[----:B------:R0:W2:Y:S01]  /*2640*/  @P2 LDG.E.LTC128B R18, desc[UR36][R10.64] ;  /* 0x000000240a122981 */ /* 0x0000a2000c1e1920 */
[----:B------:R-:W-:Y:S01]  /*2650*/  IMAD.WIDE.U32 R4, R20, R110, R12 ;  /* 0x0000006e14047225 */ /* 0x000fe200078e000c */
[----:B------:R-:W-:Y:S01]  /*2660*/  LEA R8, P3, R106, UR4, 0x2 ;  /* 0x000000046a087c11 */ /* 0x000fe2000f8610ff */
[----:B------:R-:W-:Y:S01]  /*2670*/  BSSY B1, `(.L_x_39) ;  /* 0x0000014000017945 */ /* 0x000fe20003800000 */
[----:B------:R-:W-:Y:S02]  /*2680*/  IADD3 R14, P1, R94, R4, RZ ;  /* 0x000000045e0e7210 */ /* 0x000fe40007f3e0ff */
[----:B------:R-:W-:Y:S02]  /*2690*/  LEA.HI.X R9, R106, UR5, R115, 0x2, P3 ;  /* 0x000000056a097c11 */ /* 0x000fe400098f1473 */
[----:B------:R-:W-:Y:S01]  /*26a0*/  IADD3.X R15, R95, R21, R5, P1, !PT ;  /* 0x000000155f0f7210 */ /* 0x000fe20000ffe405 */
[----:B0-----:R-:W-:Y:S01]  /*26b0*/  IMAD.SHL.U32 R10, R110, 0x8, RZ ;  /* 0x000000086e0a7824 */ /* 0x001fe200078e00ff */
[----:B------:R-:W-:-:S02]  /*26c0*/  ISETP.GT.AND P1, PT, R3, 0x1, PT ;  /* 0x000000010300780c */ /* 0x000fc40003f24270 */
[----:B------:R-:W-:Y:S01]  /*26d0*/  SHF.L.U64.HI R11, R110, 0x3, R111 ;  /* 0x000000036e0b7819 */ /* 0x000fe2000001026f */
[----:B------:R-:W-:Y:S01]  /*26e0*/  IMAD.WIDE.U32 R14, R19, R108, R14 ;  /* 0x0000006c130e7225 */ /* 0x000fe200078e000e */
[----:B------:R-:W-:-:S03]  /*26f0*/  ISETP.GT.AND P3, PT, R0, RZ, P1 ;  /* 0x000000ff0000720c */ /* 0x000fc60000f64270 */
[----:B------:R-:W-:Y:S01]  /*2700*/  IMAD.WIDE.U32 R10, R20, R110, R10 ;  /* 0x0000006e140a7225 */ /* 0x000fe200078e000a */
[----:B--2---:R-:W-:-:S05]  /*2710*/  LOP3.LUT R4, R18, 0xffffe000, RZ, 0xc0, !PT ;  /* 0xffffe00012047812 */ /* 0x004fca00078ec0ff */
[----:B------:R-:W-:Y:S01]  /*2720*/  FMUL R5, R4, R91 ;  /* 0x0000005b04057220 */ /* 0x000fe20000400000 */
[----:B------:R-:W-:-:S03]  /*2730*/  LEA R4, P4, R14, R112, 0x2 ;  /* 0x000000700e047211 */ /* 0x000fc600078810ff */
[----:B------:R-:W-:Y:S01]  /*2740*/  FFMA R109, R24, R90, R5 ;  /* 0x0000005a186d7223 */ /* 0x000fe20000000005 */
[----:B------:R-:W-:-:S04]  /*2750*/  IMAD.IADD R5, R107, 0x1, R15 ;  /* 0x000000016b057824 */ /* 0x000fc800078e020f */
[----:B------:R-:W-:Y:S02]  /*2760*/  F2FP.TF32.F32.PACK_B R109, R109 ;  /* 0x0000006dff6d723e */ /* 0x000fe400024050ff */
[----:B------:R-:W-:-:S03]  /*2770*/  LEA.HI.X R5, R14, R113, R5, 0x2, P4 ;  /* 0x000000710e057211 */ /* 0x000fc600020f1405 */
[----:B------:R0:W-:Y:S01]  /*2780*/  @P2 STG.E desc[UR36][R8.64], R109 ;  /* 0x0000006d08002986 */ /* 0x0001e2000c101924 */
[----:B------:R-:W-:Y:S05]  /*2790*/  @!P3 BRA `(.L_x_40) ;  /* 0x000000000004b947 */ /* 0x000fea0003800000 */
[----:B------:R1:W5:Y:S02]  /*27a0*/  LDG.E.LTC128B R18, desc[UR36][R4.64+0x4] ;  /* 0x0000042404127981 */ /* 0x000364000c1e1920 */
.L_x_40:
[----:B------:R-:W-:Y:S05]  /*27b0*/  BSYNC B1 ;  /* 0x0000000000017941 */ /* 0x000fea0003800000 */
.L_x_39:
[----:B-----5:R-:W-:Y:S01]  /*27c0*/  LOP3.LUT R14, R18, 0xffffe000, RZ, 0xc0, !PT ;  /* 0xffffe000120e7812 */ /* 0x020fe200078ec0ff */
[----:B------:R-:W-:Y:S01]  /*27d0*/  IMAD.IADD R21, R21, 0x1, R11 ;  /* 0x0000000115157824 */ /* 0x000fe200078e020b */
[----:B------:R-:W-:Y:S02]  /*27e0*/  IADD3 R6, P2, R6, R10, RZ ;  /* 0x0000000a06067210 */ /* 0x000fe40007f5e0ff */
[----:B------:R-:W-:Y:S01]  /*27f0*/  ISETP.GT.AND P0, PT, R0, 0x8, P0 ;  /* 0x000000080000780c */ /* 0x000fe20000704270 */
[----:B------:R-:W-:Y:S02]  /*2800*/  FMUL R14, R14, R91 ;  /* 0x0000005b0e0e7220 */ /* 0x000fe40000400000 */
[----:B------:R-:W-:Y:S02]  /*2810*/  IMAD.X R7, R21, 0x1, R7, P2 ;  /* 0x0000000115077824 */ /* 0x000fe400010e0607 */
[----:B------:R-:W-:Y:S01]  /*2820*/  FFMA R25, R25, R90, R14 ;  /* 0x0000005a19197223 */ /* 0x000fe2000000000e */
[----:B------:R-:W-:-:S04]  /*2830*/  LEA R14, P2, R6, R112, 0x2 ;  /* 0x00000070060e7211 */ /* 0x000fc800078410ff */
[----:B------:R-:W-:Y:S01]  /*2840*/  LEA.HI.X R15, R6, R113, R7, 0x2, P2 ;  /* 0x00000071060f7211 */ /* 0x000fe200010f1407 */
[----:B------:R-:W-:Y:S01]  /*2850*/  @P3 IMAD.MOV.U32 R6, RZ, RZ, R8 ;  /* 0x000000ffff063224 */ /* 0x000fe200078e0008 */
[----:B------:R-:W-:Y:S01]  /*2860*/  F2FP.TF32.F32.PACK_B R25, R25 ;  /* 0x00000019ff19723e */ /* 0x000fe200024050ff */
[----:B------:R-:W-:-:S05]  /*2870*/  @P3 IMAD.MOV.U32 R7, RZ, RZ, R9 ;  /* 0x000000ffff073224 */ /* 0x000fca00078e0009 */
[----:B------:R2:W-:Y:S04]  /*2880*/  @P3 STG.E desc[UR36][R6.64+0x4], R25 ;  /* 0x0000041906003986 */ /* 0x0005e8000c101924 */
[----:B------:R-:W3:Y:S01]  /*2890*/  @P0 LDG.E.LTC128B R18, desc[UR36][R14.64] ;  /* 0x000000240e120981 */ /* 0x000ee2000c1e1920 */
[----:B------:R-:W-:Y:S01]  /*28a0*/  IADD3 R12, P2, P3, R94, R10, R12 ;  /* 0x0000000a5e0c7210 */ /* 0x000fe20007b5e00c */
[----:B------:R-:W-:Y:S01]  /*28b0*/  BSSY B1, `(.L_x_41) ;  /* 0x0000011000017945 */ /* 0x000fe20003800000 */
[----:B------:R-:W-:Y:S02]  /*28c0*/  ISETP.GT.AND P1, PT, R0, 0x8, P1 ;  /* 0x000000080000780c */ /* 0x000fe40000f24270 */
[----:B------:R-:W-:-:S03]  /*28d0*/  IADD3.X R13, R95, R21, R13, P2, P3 ;  /* 0x000000155f0d7210 */ /* 0x000fc600017e640d */
[----:B------:R-:W-:Y:S01]  /*28e0*/  IMAD.WIDE.U32 R12, R19, R108, R12 ;  /* 0x0000006c130c7225 */ /* 0x000fe200078e000c */
[----:B------:R-:W-:-:S03]  /*28f0*/  SHF.L.U64.HI R19, R96, 0x2, R97 ;  /* 0x0000000260137819 */ /* 0x000fc60000010261 */
[----:B------:R-:W-:Y:S01]  /*2900*/  IMAD.IADD R13, R107, 0x1, R13 ;  /* 0x000000016b0d7824 */ /* 0x000fe200078e020d */
[----:B--2---:R-:W-:-:S04]  /*2910*/  LEA R6, P3, R12, R112, 0x2 ;  /* 0x000000700c067211 */ /* 0x004fc800078610ff */
[----:B------:R-:W-:Y:S02]  /*2920*/  LEA.HI.X R7, R12, R113, R13, 0x2, P3 ;  /* 0x000000710c077211 */ /* 0x000fe400018f140d */
[----:B---3--:R-:W-:-:S05]  /*2930*/  LOP3.LUT R10, R18, 0xffffe000, RZ, 0xc0, !PT ;  /* 0xffffe000120a7812 */ /* 0x008fca00078ec0ff */
[----:B------:R-:W-:Y:S01]  /*2940*/  FMUL R11, R10, R91 ;  /* 0x0000005b0a0b7220 */ /* 0x000fe20000400000 */
[----:B------:R-:W-:-:S03]  /*2950*/  LEA R10, P2, R96, R8, 0x2 ;  /* 0x00000008600a7211 */ /* 0x000fc600078410ff */
[----:B------:R-:W-:Y:S02]  /*2960*/  FFMA R21, R26, R90, R11 ;  /* 0x0000005a1a157223 */ /* 0x000fe4000000000b */
[----:B------:R-:W-:-:S03]  /*2970*/  IMAD.X R11, R19, 0x1, R9, P2 ;  /* 0x00000001130b7824 */ /* 0x000fc600010e0609 */
[----:B------:R-:W-:-:S05]  /*2980*/  F2FP.TF32.F32.PACK_B R21, R21 ;  /* 0x00000015ff15723e */ /* 0x000fca00024050ff */
[----:B------:R2:W-:Y:S01]  /*2990*/  @P0 STG.E desc[UR36][R10.64], R21 ;  /* 0x000000150a000986 */ /* 0x0005e2000c101924 */
[----:B------:R-:W-:Y:S05]  /*29a0*/  @!P1 BRA `(.L_x_42) ;  /* 0x0000000000049947 */ /* 0x000fea0003800000 */
[----:B------:R3:W5:Y:S02]  /*29b0*/  LDG.E.LTC128B R18, desc[UR36][R6.64+0x4] ;  /* 0x0000042406127981 */ /* 0x000764000c1e1920 */
.L_x_42:
[----:B------:R-:W-:Y:S05]  /*29c0*/  BSYNC B1 ;  /* 0x0000000000017941 */ /* 0x000fea0003800000 */
.L_x_41:
[----:B-----5:R-:W-:Y:S01]  /*29d0*/  LOP3.LUT R12, R18, 0xffffe000, RZ, 0xc0, !PT ;  /* 0xffffe000120c7812 */ /* 0x020fe200078ec0ff */
[----:B------:R-:W-:Y:S01]  /*29e0*/  BSSY B1, `(.L_x_43) ;  /* 0x0000009000017945 */ /* 0x000fe20003800000 */
[----:B------:R-:W-:-:S03]  /*29f0*/  ISETP.GT.AND P0, PT, R3, 0x8, PT ;  /* 0x000000080300780c */ /* 0x000fc60003f04270 */
[----:B------:R-:W-:Y:S01]  /*2a00*/  FMUL R12, R12, R91 ;  /* 0x0000005b0c0c7220 */ /* 0x000fe20000400000 */
[----:B------:R-:W-:-:S03]  /*2a10*/  ISETP.GT.AND P2, PT, R0, RZ, P0 ;  /* 0x000000ff0000720c */ /* 0x000fc60000744270 */
[----:B------:R-:W-:-:S05]  /*2a20*/  FFMA R27, R27, R90, R12 ;  /* 0x0000005a1b1b7223 */ /* 0x000fca000000000c */
[----:B------:R-:W-:-:S05]  /*2a30*/  F2FP.TF32.F32.PACK_B R27, R27 ;  /* 0x0000001bff1b723e */ /* 0x000fca00024050ff */
[----:B------:R4:W-:Y:S01]  /*2a40*/  @P1 STG.E desc[UR36][R10.64+0x4], R27 ;  /* 0x0000041b0a001986 */ /* 0x0009e2000c101924 */
[----:B------:R-:W-:Y:S05]  /*2a50*/  @!P2 BRA `(.L_x_44) ;  /* 0x000000000004a947 */ /* 0x000fea0003800000 */
[----:B------:R0:W5:Y:S02]  /*2a60*/  LDG.E.LTC128B R18, desc[UR36][R4.64+0x20] ;  /* 0x0000202404127981 */ /* 0x000164000c1e1920 */
.L_x_44:
[----:B------:R-:W-:Y:S05]  /*2a70*/  BSYNC B1 ;  /* 0x0000000000017941 */ /* 0x000fea0003800000 */
.L_x_43:
        /* <DEDUP_REMOVED lines=10> */
.L_x_46:
[----:B------:R-:W-:Y:S05]  /*2b20*/  BSYNC B1 ;  /* 0x0000000000017941 */ /* 0x000fea0003800000 */
.L_x_45:
[----:B-----5:R-:W-:Y:S01]  /*2b30*/  LOP3.LUT R12, R18, 0xffffe000, RZ, 0xc0, !PT ;  /* 0xffffe000120c7812 */ /* 0x020fe200078ec0ff */
[----:B------:R-:W-:Y:S01]  /*2b40*/  BSSY B1, `(.L_x_47) ;  /* 0x0000008000017945 */ /* 0x000fe20003800000 */
[----:B------:R-:W-:-:S03]  /*2b50*/  ISETP.GT.AND P0, PT, R0, 0x8, P0 ;  /* 0x000000080000780c */ /* 0x000fc60000704270 */
[----:B------:R-:W-:-:S04]  /*2b60*/  FMUL R12, R12, R91 ;  /* 0x0000005b0c0c7220 */ /* 0x000fc80000400000 */
[----:B------:R-:W-:-:S05]  /*2b70*/  FFMA R29, R29, R90, R12 ;  /* 0x0000005a1d1d7223 */ /* 0x000fca000000000c */
[----:B------:R-:W-:-:S05]  /*2b80*/  F2FP.TF32.F32.PACK_B R29, R29 ;  /* 0x0000001dff1d723e */ /* 0x000fca00024050ff */
[----:B------:R0:W-:Y:S01]  /*2b90*/  @P3 STG.E desc[UR36][R8.64+0x24], R29 ;  /* 0x0000241d08003986 */ /* 0x0001e2000c101924 */
[----:B------:R-:W-:Y:S05]  /*2ba0*/  @!P0 BRA `(.L_x_48) ;  /* 0x0000000000048947 */ /* 0x000fea0003800000 */
[----:B------:R0:W5:Y:S02]  /*2bb0*/  LDG.E.LTC128B R18, desc[UR36][R6.64+0x20] ;  /* 0x0000202406127981 */ /* 0x000164000c1e1920 */
.L_x_48:
[----:B------:R-:W-:Y:S05]  /*2bc0*/  BSYNC B1 ;  /* 0x0000000000017941 */ /* 0x000fea0003800000 */
.L_x_47:
[----:B-----5:R-:W-:Y:S01]  /*2bd0*/  LOP3.LUT R12, R18, 0xffffe000, RZ, 0xc0, !PT ;  /* 0xffffe000120c7812 */ /* 0x020fe200078ec0ff */
[----:B------:R-:W-:Y:S01]  /*2be0*/  BSSY B1, `(.L_x_49) ;  /* 0x0000008000017945 */ /* 0x000fe20003800000 */
[----:B------:R-:W-:-:S03]  /*2bf0*/  ISETP.GT.AND P1, PT, R0, 0x8, P1 ;  /* 0x000000080000780c */ /* 0x000fc60000f24270 */
[----:B0-----:R-:W-:-:S04]  /*2c00*/  FMUL R13, R12, R91 ;  /* 0x0000005b0c0d7220 */ /* 0x001fc80000400000 */
[----:B------:R-:W-:-:S05]  /*2c10*/  FFMA R13, R30, R90, R13 ;  /* 0x0000005a1e0d7223 */ /* 0x000fca000000000d */
[----:B------:R-:W-:-:S05]  /*2c20*/  F2FP.TF32.F32.PACK_B R13, R13 ;  /* 0x0000000dff0d723e */ /* 0x000fca00024050ff */
[----:B------:R0:W-:Y:S01]  /*2c30*/  @P0 STG.E desc[UR36][R10.64+0x20], R13 ;  /* 0x0000200d0a000986 */ /* 0x0001e2000c101924 */
[----:B------:R-:W-:Y:S05]  /*2c40*/  @!P1 BRA `(.L_x_50) ;  /* 0x0000000000049947 */ /* 0x000fea0003800000 */
[----:B------:R0:W5:Y:S02]  /*2c50*/  LDG.E.LTC128B R18, desc[UR36][R6.64+0x24] ;  /* 0x0000242406127981 */ /* 0x000164000c1e1920 */
.L_x_50:
[----:B------:R-:W-:Y:S05]  /*2c60*/  BSYNC B1 ;  /* 0x0000000000017941 */ /* 0x000fea0003800000 */
.L_x_49:
        /* <DEDUP_REMOVED lines=10> */
.L_x_52:
[----:B------:R-:W-:Y:S05]  /*2d10*/  BSYNC B1 ;  /* 0x0000000000017941 */ /* 0x000fea0003800000 */
.L_x_51:
[----:B-----5:R-:W-:Y:S01]  /*2d20*/  LOP3.LUT R12, R18, 0xffffe000, RZ, 0xc0, !PT ;  /* 0xffffe000120c7812 */ /* 0x020fe200078ec0ff */
[----:B------:R-:W-:Y:S01]  /*2d30*/  BSSY B1, `(.L_x_53) ;  /* 0x0000009000017945 */ /* 0x000fe20003800000 */
[----:B------:R-:W-:-:S03]  /*2d40*/  ISETP.GT.AND P1, PT, R3, 0x11, PT ;  /* 0x000000110300780c */ /* 0x000fc60003f24270 */
[----:B0-----:R-:W-:Y:S01]  /*2d50*/  FMUL R13, R12, R91 ;  /* 0x0000005b0c0d7220 */ /* 0x001fe20000400000 */
[----:B------:R-:W-:-:S03]  /*2d60*/  ISETP.GT.AND P3, PT, R0, RZ, P1 ;  /* 0x000000ff0000720c */ /* 0x000fc60000f64270 */
[----:B------:R-:W-:-:S05]  /*2d70*/  FFMA R13, R32, R90, R13 ;  /* 0x0000005a200d7223 */ /* 0x000fca000000000d */
[----:B------:R-:W-:-:S05]  /*2d80*/  F2FP.TF32.F32.PACK_B R13, R13 ;  /* 0x0000000dff0d723e */ /* 0x000fca00024050ff */
[----:B------:R0:W-:Y:S01]  /*2d90*/  @P2 STG.E desc[UR36][R8.64+0x40], R13 ;  /* 0x0000400d08002986 */ /* 0x0001e2000c101924 */
[----:B------:R-:W-:Y:S05]  /*2da0*/  @!P3 BRA `(.L_x_54) ;  /* 0x000000000004b947 */ /* 0x000fea0003800000 */
[----:B------:R0:W5:Y:S02]  /*2db0*/  LDG.E.LTC128B R18, desc[UR36][R4.64+0x44] ;  /* 0x0000442404127981 */ /* 0x000164000c1e1920 */
.L_x_54:
[----:B------:R-:W-:Y:S05]  /*2dc0*/  BSYNC B1 ;  /* 0x0000000000017941 */ /* 0x000fea0003800000 */
.L_x_53:
        /* <DEDUP_REMOVED lines=9> */
.L_x_56:
[----:B------:R-:W-:Y:S05]  /*2e60*/  BSYNC B1 ;  /* 0x0000000000017941 */ /* 0x000fea0003800000 */
.L_x_55:
        /* <DEDUP_REMOVED lines=9> */
.L_x_58:
[----:B------:R-:W-:Y:S05]  /*2f00*/  BSYNC B1 ;  /* 0x0000000000017941 */ /* 0x000fea0003800000 */
.L_x_57:
        /* <DEDUP_REMOVED lines=10> */
.L_x_60:
[----:B------:R-:W-:Y:S05]  /*2fb0*/  BSYNC B1 ;  /* 0x0000000000017941 */ /* 0x000fea0003800000 */
.L_x_59:
        /* <DEDUP_REMOVED lines=10> */
.L_x_62:
[----:B------:R-:W-:Y:S05]  /*3060*/  BSYNC B1 ;  /* 0x0000000000017941 */ /* 0x000fea0003800000 */
.L_x_61:
        /* <DEDUP_REMOVED lines=9> */
.L_x_64:
[----:B------:R-:W-:Y:S05]  /*3100*/  BSYNC B1 ;  /* 0x0000000000017941 */ /* 0x000fea0003800000 */
.L_x_63:
        /* <DEDUP_REMOVED lines=9> */
.L_x_66:
[----:B------:R-:W-:Y:S05]  /*31a0*/  BSYNC B1 ;  /* 0x0000000000017941 */ /* 0x000fea0003800000 */
.L_x_65:
        /* <DEDUP_REMOVED lines=10> */
.L_x_68:
[----:B------:R-:W-:Y:S05]  /*3250*/  BSYNC B1 ;  /* 0x0000000000017941 */ /* 0x000fea0003800000 */
.L_x_67:
        /* <DEDUP_REMOVED lines=10> */
.L_x_70:
[----:B------:R-:W-:Y:S05]  /*3300*/  BSYNC B1 ;  /* 0x0000000000017941 */ /* 0x000fea0003800000 */
.L_x_69:
        /* <DEDUP_REMOVED lines=9> */
.L_x_72:
[----:B------:R-:W-:Y:S05]  /*33a0*/  BSYNC B1 ;  /* 0x0000000000017941 */ /* 0x000fea0003800000 */
.L_x_71:
        /* <DEDUP_REMOVED lines=9> */
.L_x_74:
[----:B------:R-:W-:Y:S05]  /*3440*/  BSYNC B1 ;  /* 0x0000000000017941 */ /* 0x000fea0003800000 */
.L_x_73:
        /* <DEDUP_REMOVED lines=10> */
.L_x_76:
[----:B------:R-:W-:Y:S05]  /*34f0*/  BSYNC B1 ;  /* 0x0000000000017941 */ /* 0x000fea0003800000 */
.L_x_75:
        /* <DEDUP_REMOVED lines=10> */
.L_x_78:
[----:B------:R-:W-:Y:S05]  /*35a0*/  BSYNC B1 ;  /* 0x0000000000017941 */ /* 0x000fea0003800000 */
.L_x_77:
        /* <DEDUP_REMOVED lines=9> */
.L_x_80:
[----:B------:R-:W-:Y:S05]  /*3640*/  BSYNC B1 ;  /* 0x0000000000017941 */ /* 0x000fea0003800000 */
.L_x_79:
        /* <DEDUP_REMOVED lines=9> */
.L_x_82:
[----:B------:R-:W-:Y:S05]  /*36e0*/  BSYNC B1 ;  /* 0x0000000000017941 */ /* 0x000fea0003800000 */
.L_x_81:
        /* <DEDUP_REMOVED lines=10> */
.L_x_84:
[----:B------:R-:W-:Y:S05]  /*3790*/  BSYNC B1 ;  /* 0x0000000000017941 */ /* 0x000fea0003800000 */
.L_x_83:
        /* <DEDUP_REMOVED lines=10> */
.L_x_86:
[----:B------:R-:W-:Y:S05]  /*3840*/  BSYNC B1 ;  /* 0x0000000000017941 */ /* 0x000fea0003800000 */
.L_x_85:
        /* <DEDUP_REMOVED lines=9> */
.L_x_88:
[----:B------:R-:W-:Y:S05]  /*38e0*/  BSYNC B1 ;  /* 0x0000000000017941 */ /* 0x000fea0003800000 */
.L_x_87:
        /* <DEDUP_REMOVED lines=9> */
.L_x_90:
[----:B------:R-:W-:Y:S05]  /*3980*/  BSYNC B1 ;  /* 0x0000000000017941 */ /* 0x000fea0003800000 */
.L_x_89:
        /* <DEDUP_REMOVED lines=10> */
.L_x_92:
[----:B------:R-:W-:Y:S05]  /*3a30*/  BSYNC B1 ;  /* 0x0000000000017941 */ /* 0x000fea0003800000 */
.L_x_91:
        /* <DEDUP_REMOVED lines=10> */
.L_x_94:
[----:B------:R-:W-:Y:S05]  /*3ae0*/  BSYNC B1 ;  /* 0x0000000000017941 */ /* 0x000fea0003800000 */
.L_x_93:
        /* <DEDUP_REMOVED lines=9> */
.L_x_96:
[----:B------:R-:W-:Y:S05]  /*3b80*/  BSYNC B1 ;  /* 0x0000000000017941 */ /* 0x000fea0003800000 */
.L_x_95:
        /* <DEDUP_REMOVED lines=9> */
.L_x_98:
[----:B------:R-:W-:Y:S05]  /*3c20*/  BSYNC B1 ;  /* 0x0000000000017941 */ /* 0x000fea0003800000 */
.L_x_97:
        /* <DEDUP_REMOVED lines=10> */
.L_x_100:
[----:B------:R-:W-:Y:S05]  /*3cd0*/  BSYNC B1 ;  /* 0x0000000000017941 */ /* 0x000fea0003800000 */
.L_x_99:
        /* <DEDUP_REMOVED lines=10> */
.L_x_102:
[----:B------:R-:W-:Y:S05]  /*3d80*/  BSYNC B1 ;  /* 0x0000000000017941 */ /* 0x000fea0003800000 */
.L_x_101:
        /* <DEDUP_REMOVED lines=9> */
.L_x_104:
[----:B------:R-:W-:Y:S05]  /*3e20*/  BSYNC B1 ;  /* 0x0000000000017941 */ /* 0x000fea0003800000 */
.L_x_103:
        /* <DEDUP_REMOVED lines=9> */
.L_x_106:
[----:B------:R-:W-:Y:S05]  /*3ec0*/  BSYNC B1 ;  /* 0x0000000000017941 */ /* 0x000fea0003800000 */
.L_x_105:
        /* <DEDUP_REMOVED lines=10> */
.L_x_108:
[----:B------:R-:W-:Y:S05]  /*3f70*/  BSYNC B1 ;  /* 0x0000000000017941 */ /* 0x000fea0003800000 */
.L_x_107:
        /* <DEDUP_REMOVED lines=10> */
.L_x_110:
[----:B------:R-:W-:Y:S05]  /*4020*/  BSYNC B1 ;  /* 0x0000000000017941 */ /* 0x000fea0003800000 */
.L_x_109:
        /* <DEDUP_REMOVED lines=9> */
.L_x_112:
[----:B------:R-:W-:Y:S05]  /*40c0*/  BSYNC B1 ;  /* 0x0000000000017941 */ /* 0x000fea0003800000 */
.L_x_111:
        /* <DEDUP_REMOVED lines=9> */
.L_x_114:
[----:B------:R-:W-:Y:S05]  /*4160*/  BSYNC B1 ;  /* 0x0000000000017941 */ /* 0x000fea0003800000 */
.L_x_113:
        /* <DEDUP_REMOVED lines=10> */
.L_x_116:
[----:B------:R-:W-:Y:S05]  /*4210*/  BSYNC B1 ;  /* 0x0000000000017941 */ /* 0x000fea0003800000 */
.L_x_115:
        /* <DEDUP_REMOVED lines=10> */
.L_x_118:
[----:B------:R-:W-:Y:S05]  /*42c0*/  BSYNC B1 ;  /* 0x0000000000017941 */ /* 0x000fea0003800000 */
.L_x_117:
        /* <DEDUP_REMOVED lines=9> */
.L_x_120:
[----:B------:R-:W-:Y:S05]  /*4360*/  BSYNC B1 ;  /* 0x0000000000017941 */ /* 0x000fea0003800000 */
.L_x_119:
        /* <DEDUP_REMOVED lines=9> */
.L_x_122:
[----:B------:R-:W-:Y:S05]  /*4400*/  BSYNC B1 ;  /* 0x0000000000017941 */ /* 0x000fea0003800000 */
.L_x_121:
        /* <DEDUP_REMOVED lines=10> */
.L_x_124:
[----:B------:R-:W-:Y:S05]  /*44b0*/  BSYNC B1 ;  /* 0x0000000000017941 */ /* 0x000fea0003800000 */
.L_x_123:
        /* <DEDUP_REMOVED lines=10> */
.L_x_126:
[----:B------:R-:W-:Y:S05]  /*4560*/  BSYNC B1 ;  /* 0x0000000000017941 */ /* 0x000fea0003800000 */
.L_x_125:
        /* <DEDUP_REMOVED lines=9> */
.L_x_128:
[----:B------:R-:W-:Y:S05]  /*4600*/  BSYNC B1 ;  /* 0x0000000000017941 */ /* 0x000fea0003800000 */
.L_x_127:
        /* <DEDUP_REMOVED lines=9> */
.L_x_130:
[----:B------:R-:W-:Y:S05]  /*46a0*/  BSYNC B1 ;  /* 0x0000000000017941 */ /* 0x000fea0003800000 */
.L_x_129:
        /* <DEDUP_REMOVED lines=10> */
.L_x_132:
[----:B------:R-:W-:Y:S05]  /*4750*/  BSYNC B1 ;  /* 0x0000000000017941 */ /* 0x000fea0003800000 */
.L_x_131:
        /* <DEDUP_REMOVED lines=10> */
.L_x_134:
[----:B------:R-:W-:Y:S05]  /*4800*/  BSYNC B1 ;  /* 0x0000000000017941 */ /* 0x000fea0003800000 */
.L_x_133:
        /* <DEDUP_REMOVED lines=9> */
.L_x_136:
[----:B------:R-:W-:Y:S05]  /*48a0*/  BSYNC B1 ;  /* 0x0000000000017941 */ /* 0x000fea0003800000 */
.L_x_135:
        /* <DEDUP_REMOVED lines=9> */
.L_x_138:
[----:B------:R-:W-:Y:S05]  /*4940*/  BSYNC B1 ;  /* 0x0000000000017941 */ /* 0x000fea0003800000 */
.L_x_137:
        /* <DEDUP_REMOVED lines=10> */
.L_x_140:
[----:B------:R-:W-:Y:S05]  /*49f0*/  BSYNC B1 ;  /* 0x0000000000017941 */ /* 0x000fea0003800000 */
.L_x_139:
        /* <DEDUP_REMOVED lines=10> */
.L_x_142:
[----:B------:R-:W-:Y:S05]  /*4aa0*/  BSYNC B1 ;  /* 0x0000000000017941 */ /* 0x000fea0003800000 */
.L_x_141:
        /* <DEDUP_REMOVED lines=9> */
.L_x_144:
[----:B------:R-:W-:Y:S05]  /*4b40*/  BSYNC B1 ;  /* 0x0000000000017941 */ /* 0x000fea0003800000 */
.L_x_143:
        /* <DEDUP_REMOVED lines=9> */
.L_x_146:
[----:B------:R-:W-:Y:S05]  /*4be0*/  BSYNC B1 ;  /* 0x0000000000017941 */ /* 0x000fea0003800000 */
.L_x_145:
        /* <DEDUP_REMOVED lines=10> */
.L_x_148:
[----:B------:R-:W-:Y:S05]  /*4c90*/  BSYNC B1 ;  /* 0x0000000000017941 */ /* 0x000fea0003800000 */
.L_x_147:
        /* <DEDUP_REMOVED lines=10> */
.L_x_150:
[----:B------:R-:W-:Y:S05]  /*4d40*/  BSYNC B1 ;  /* 0x0000000000017941 */ /* 0x000fea0003800000 */
.L_x_149:
        /* <DEDUP_REMOVED lines=9> */
.L_x_152:
[----:B------:R-:W-:Y:S05]  /*4de0*/  BSYNC B1 ;  /* 0x0000000000017941 */ /* 0x000fea0003800000 */
.L_x_151:
        /* <DEDUP_REMOVED lines=9> */
.L_x_154:
[----:B------:R-:W-:Y:S05]  /*4e80*/  BSYNC B1 ;  /* 0x0000000000017941 */ /* 0x000fea0003800000 */
.L_x_153:
        /* <DEDUP_REMOVED lines=10> */
.L_x_156:
[----:B------:R-:W-:Y:S05]  /*4f30*/  BSYNC B1 ;  /* 0x0000000000017941 */ /* 0x000fea0003800000 */
.L_x_155:
        /* <DEDUP_REMOVED lines=10> */
.L_x_158:
[----:B------:R-:W-:Y:S05]  /*4fe0*/  BSYNC B1 ;  /* 0x0000000000017941 */ /* 0x000fea0003800000 */
.L_x_157:
[----:B01---5:R-:W-:Y:S01]  /*4ff0*/  LOP3.LUT R4, R18, 0xffffe000, RZ, 0xc0, !PT ;  /* 0xffffe00012047812 */ /* 0x023fe200078ec0ff */
        /* <DEDUP_REMOVED lines=8> */
.L_x_160:
[----:B------:R-:W-:Y:S05]  /*5080*/  BSYNC B1 ;  /* 0x0000000000017941 */ /* 0x000fea0003800000 */
.L_x_159:
[----:B-----5:R-:W-:Y:S01]  /*5090*/  LOP3.LUT R4, R18, 0xffffe000, RZ, 0xc0, !PT ;  /* 0xffffe00012047812 */ /* 0x020fe200078ec0ff */
[----:B------:R-:W-:Y:S01]  /*50a0*/  @P0 IMAD.MOV.U32 R5, RZ, RZ, R11 ;  /* 0x000000ffff050224 */ /* 0x000fe200078e000b */
[----:B------:R-:W-:Y:S01]  /*50b0*/  ISETP.GT.AND P1, PT, R0, 0x8, P1 ;  /* 0x000000080000780c */ /* 0x000fe20000f24270 */
[----:B------:R-:W-:Y:S02]  /*50c0*/  BSSY B1, `(.L_x_161) ;  /* 0x0000008000017945 */ /* 0x000fe40003800000 */
[----:B------:R-:W-:Y:S01]  /*50d0*/  FMUL R3, R4, R91 ;  /* 0x0000005b04037220 */ /* 0x000fe20000400000 */
[----:B------:R-:W-:-:S03]  /*50e0*/  @P0 IMAD.MOV.U32 R4, RZ, RZ, R10 ;  /* 0x000000ffff040224 */ /* 0x000fc600078e000a */
[----:B------:R-:W-:-:S05]  /*50f0*/  FFMA R3, R86, R90, R3 ;  /* 0x0000005a56037223 */ /* 0x000fca0000000003 */
[----:B------:R-:W-:-:S05]  /*5100*/  F2FP.TF32.F32.PACK_B R3, R3 ;  /* 0x00000003ff03723e */ /* 0x000fca00024050ff */
[----:B------:R0:W-:Y:S01]  /*5110*/  @P0 STG.E desc[UR36][R4.64+0x1e0], R3 ;  /* 0x0001e00304000986 */ /* 0x0001e2000c101924 */
[----:B------:R-:W-:Y:S05]  /*5120*/  @!P1 BRA `(.L_x_162) ;  /* 0x0000000000049947 */ /* 0x000fea0003800000 */
[----:B------:R0:W5:Y:S02]  /*5130*/  LDG.E.LTC128B R18, desc[UR36][R6.64+0x1e4] ;  /* 0x0001e42406127981 */ /* 0x000164000c1e1920 */
.L_x_162:
[----:B------:R-:W-:Y:S05]  /*5140*/  BSYNC B1 ;  /* 0x0000000000017941 */ /* 0x000fea0003800000 */
.L_x_161:
[----:B------:R-:W-:Y:S05]  /*5150*/  @!P1 BRA `(.L_x_163) ;  /* 0x0000001000b09947 */ /* 0x000fea0003800000 */
[----:B-----5:R-:W-:-:S05]  /*5160*/  LOP3.LUT R18, R18, 0xffffe000, RZ, 0xc0, !PT ;  /* 0xffffe00012127812 */ /* 0x020fca00078ec0ff */
[----:B------:R-:W-:-:S04]  /*5170*/  FMUL R18, R18, R91 ;  /* 0x0000005b12127220 */ /* 0x000fc80000400000 */
[----:B------:R-:W-:-:S05]  /*5180*/  FFMA R87, R87, R90, R18 ;  /* 0x0000005a57577223 */ /* 0x000fca0000000012 */
[----:B------:R-:W-:-:S05]  /*5190*/  F2FP.TF32.F32.PACK_B R87, R87 ;  /* 0x00000057ff57723e */ /* 0x000fca00024050ff */
[----:B------:R0:W-:Y:S01]  /*51a0*/  STG.E desc[UR36][R10.64+0x1e4], R87 ;  /* 0x0001e4570a007986 */ /* 0x0001e2000c101924 */
[----:B------:R-:W-:Y:S05]  /*51b0*/  BRA `(.L_x_163) ;  /* 0x0000001000987947 */ /* 0x000fea0003800000 */
.L_x_38:
[----:B------:R-:W-:Y:S01]  /*51c0*/  ISETP.GT.AND P4, PT, R3, 0x1, PT ;  /* 0x000000010300780c */ /* 0x000fe20003f84270 */
[----:B------:R-:W-:Y:S01]  /*51d0*/  ULDC.64 UR4, c[0x0][0x5c0] ;  /* 0x0001700000047ab9 */ /* 0x000fe20000000a00 */
[-C--:B------:R-:W-:Y:S01]  /*51e0*/  FMUL R9, R24, R90.reuse ;  /* 0x0000005a18097220 */ /* 0x080fe20000400000 */
[----:B------:R-:W-:Y:S01]  /*51f0*/  LEA R4, P3, R106, UR4, 0x2 ;  /* 0x000000046a047c11 */ /* 0x000fe2000f8610ff */
[-C--:B------:R-:W-:Y:S01]  /*5200*/  FMUL R25, R25, R90.reuse ;  /* 0x0000005a19197220 */ /* 0x080fe20000400000 */
[----:B------:R-:W-:Y:S01]  /*5210*/  ISETP.GT.AND P1, PT, R0, RZ, P4 ;  /* 0x000000ff0000720c */ /* 0x000fe20002724270 */
[-C--:B------:R-:W-:Y:S01]  /*5220*/  FMUL R11, R26, R90.reuse ;  /* 0x0000005a1a0b7220 */ /* 0x080fe20000400000 */
[----:B------:R-:W-:Y:S01]  /*5230*/  LEA.HI.X R5, R106, UR5, R115, 0x2, P3 ;  /* 0x000000056a057c11 */ /* 0x000fe200098f1473 */
[-C--:B------:R-:W-:Y:S01]  /*5240*/  FMUL R27, R27, R90.reuse ;  /* 0x0000005a1b1b7220 */ /* 0x080fe20000400000 */
[----:B------:R-:W-:Y:S01]  /*5250*/  F2FP.TF32.F32.PACK_B R9, R9 ;  /* 0x00000009ff09723e */ /* 0x000fe200024050ff */
[-C--:B------:R-:W-:Y:S01]  /*5260*/  FMUL R29, R29, R90.reuse ;  /* 0x0000005a1d1d7220 */ /* 0x080fe20000400000 */
[----:B------:R-:W-:Y:S01]  /*5270*/  F2FP.TF32.F32.PACK_B R25, R25 ;  /* 0x00000019ff19723e */ /* 0x000fe200024050ff */
[----:B------:R-:W-:Y:S01]  /*5280*/  FMUL R31, R31, R90 ;  /* 0x0000005a1f1f7220 */ /* 0x000fe20000400000 */
[C---:B------:R-:W-:Y:S01]  /*5290*/  SHF.L.U64.HI R7, R96.reuse, 0x2, R97 ;  /* 0x0000000260077819 */ /* 0x040fe20000010261 */
[----:B------:R0:W-:Y:S01]  /*52a0*/  @P2 STG.E desc[UR36][R4.64], R9 ;  /* 0x0000000904002986 */ /* 0x0001e2000c101924 */
[----:B------:R-:W-:Y:S01]  /*52b0*/  LEA R6, P3, R96, R4, 0x2 ;  /* 0x0000000460067211 */ /* 0x000fe200078610ff */
[-C--:B------:R-:W-:Y:S01]  /*52c0*/  FMUL R13, R32, R90.reuse ;  /* 0x0000005a200d7220 */ /* 0x080fe20000400000 */
[C---:B------:R-:W-:Y:S01]  /*52d0*/  ISETP.GT.AND P2, PT, R3.reuse, 0x8, PT ;  /* 0x000000080300780c */ /* 0x040fe20003f44270 */
[----:B------:R-:W-:Y:S01]  /*52e0*/  @P1 STG.E desc[UR36][R4.64+0x4], R25 ;  /* 0x0000041904001986 */ /* 0x000fe2000c101924 */
[----:B------:R-:W-:Y:S01]  /*52f0*/  ISETP.GT.AND P1, PT, R3, 0x9, PT ;  /* 0x000000090300780c */ /* 0x000fe20003f24270 */
[----:B------:R-:W-:Y:S01]  /*5300*/  IMAD.X R7, R7, 0x1, R5, P3 ;  /* 0x0000000107077824 */ /* 0x000fe200018e0605 */
[C---:B------:R-:W-:Y:S01]  /*5310*/  ISETP.GT.AND P0, PT, R0.reuse, 0x8, P0 ;  /* 0x000000080000780c */ /* 0x040fe20000704270 */
[-C--:B------:R-:W-:Y:S01]  /*5320*/  FMUL R33, R33, R90.reuse ;  /* 0x0000005a21217220 */ /* 0x080fe20000400000 */
[C---:B------:R-:W-:Y:S01]  /*5330*/  ISETP.GT.AND P4, PT, R0.reuse, 0x8, P4 ;  /* 0x000000080000780c */ /* 0x040fe20002784270 */
[-C--:B------:R-:W-:Y:S01]  /*5340*/  FMUL R35, R35, R90.reuse ;  /* 0x0000005a23237220 */ /* 0x080fe20000400000 */
[----:B------:R-:W-:Y:S01]  /*5350*/  ISETP.GT.AND P5, PT, R0, RZ, P2 ;  /* 0x000000ff0000720c */ /* 0x000fe200017a4270 */
[-C--:B0-----:R-:W-:Y:S01]  /*5360*/  FMUL R9, R28, R90.reuse ;  /* 0x0000005a1c097220 */ /* 0x081fe20000400000 */
[C---:B------:R-:W-:Y:S01]  /*5370*/  ISETP.GT.AND P3, PT, R0.reuse, RZ, P1 ;  /* 0x000000ff0000720c */ /* 0x040fe20000f64270 */
[-C--:B------:R-:W-:Y:S01]  /*5380*/  FMUL R37, R37, R90.reuse ;  /* 0x0000005a25257220 */ /* 0x080fe20000400000 */
[----:B------:R-:W-:Y:S01]  /*5390*/  F2FP.TF32.F32.PACK_B R11, R11 ;  /* 0x0000000bff0b723e */ /* 0x000fe200024050ff */
[-C--:B------:R-:W-:Y:S01]  /*53a0*/  FMUL R39, R39, R90.reuse ;  /* 0x0000005a27277220 */ /* 0x080fe20000400000 */
[----:B------:R-:W-:Y:S01]  /*53b0*/  F2FP.TF32.F32.PACK_B R27, R27 ;  /* 0x0000001bff1b723e */ /* 0x000fe200024050ff */
[-C--:B------:R-:W-:Y:S01]  /*53c0*/  FMUL R41, R41, R90.reuse ;  /* 0x0000005a29297220 */ /* 0x080fe20000400000 */
[----:B------:R-:W-:Y:S01]  /*53d0*/  F2FP.TF32.F32.PACK_B R9, R9 ;  /* 0x00000009ff09723e */ /* 0x000fe200024050ff */
[----:B------:R0:W-:Y:S01]  /*53e0*/  @P0 STG.E desc[UR36][R6.64], R11 ;  /* 0x0000000b06000986 */ /* 0x0001e2000c101924 */
[----:B------:R-:W-:Y:S01]  /*53f0*/  F2FP.TF32.F32.PACK_B R29, R29 ;  /* 0x0000001dff1d723e */ /* 0x000fe200024050ff */
[-C--:B------:R-:W-:Y:S01]  /*5400*/  FMUL R43, R43, R90.reuse ;  /* 0x0000005a2b2b7220 */ /* 0x080fe20000400000 */
[----:B------:R-:W-:Y:S01]  /*5410*/  ISETP.GT.AND P0, PT, R3, 0x10, PT ;  /* 0x000000100300780c */ /* 0x000fe20003f04270 */
[----:B------:R-:W-:Y:S01]  /*5420*/  @P4 STG.E desc[UR36][R6.64+0x4], R27 ;  /* 0x0000041b06004986 */ /* 0x000fe2000c101924 */
[C---:B------:R-:W-:Y:S01]  /*5430*/  ISETP.GT.AND P2, PT, R0.reuse, 0x8, P2 ;  /* 0x000000080000780c */ /* 0x040fe20001744270 */
[-C--:B------:R-:W-:Y:S01]  /*5440*/  FMUL R45, R45, R90.reuse ;  /* 0x0000005a2d2d7220 */ /* 0x080fe20000400000 */
[C---:B------:R-:W-:Y:S01]  /*5450*/  ISETP.GT.AND P1, PT, R0.reuse, 0x8, P1 ;  /* 0x000000080000780c */ /* 0x040fe20000f24270 */
[----:B------:R1:W-:Y:S01]  /*5460*/  @P5 STG.E desc[UR36][R4.64+0x20], R9 ;  /* 0x0000200904005986 */ /* 0x0003e2000c101924 */
[----:B------:R-:W-:Y:S01]  /*5470*/  ISETP.GT.AND P5, PT, R0, RZ, P0 ;  /* 0x000000ff0000720c */ /* 0x000fe200007a4270 */
[-C--:B------:R-:W-:Y:S01]  /*5480*/  FMUL R47, R47, R90.reuse ;  /* 0x0000005a2f2f7220 */ /* 0x080fe20000400000 */
[----:B------:R-:W-:Y:S01]  /*5490*/  F2FP.TF32.F32.PACK_B R31, R31 ;  /* 0x0000001fff1f723e */ /* 0x000fe200024050ff */
[----:B------:R-:W-:Y:S01]  /*54a0*/  @P3 STG.E desc[UR36][R4.64+0x24], R29 ;  /* 0x0000241d04003986 */ /* 0x000fe2000c101924 */
[----:B------:R-:W-:Y:S01]  /*54b0*/  ISETP.GT.AND P3, PT, R3, 0x11, PT ;  /* 0x000000110300780c */ /* 0x000fe20003f64270 */
[-C--:B0-----:R-:W-:Y:S01]  /*54c0*/  FMUL R11, R30, R90.reuse ;  /* 0x0000005a1e0b7220 */ /* 0x081fe20000400000 */
[----:B------:R-:W-:Y:S01]  /*54d0*/  F2FP.TF32.F32.PACK_B R13, R13 ;  /* 0x0000000dff0d723e */ /* 0x000fe200024050ff */
[-C--:B------:R-:W-:Y:S01]  /*54e0*/  FMUL R49, R49, R90.reuse ;  /* 0x0000005a31317220 */ /* 0x080fe20000400000 */
[----:B------:R-:W-:Y:S01]  /*54f0*/  ISETP.GT.AND P4, PT, R0, RZ, P3 ;  /* 0x000000ff0000720c */ /* 0x000fe20001f84270 */
[-C--:B------:R-:W-:Y:S01]  /*5500*/  FMUL R51, R51, R90.reuse ;  /* 0x0000005a33337220 */ /* 0x080fe20000400000 */
[----:B------:R-:W-:Y:S01]  /*5510*/  F2FP.TF32.F32.PACK_B R11, R11 ;  /* 0x0000000bff0b723e */ /* 0x000fe200024050ff */
[-C--:B-1----:R-:W-:Y:S01]  /*5520*/  FMUL R9, R34, R90.reuse ;  /* 0x0000005a22097220 */ /* 0x082fe20000400000 */
[----:B------:R-:W-:Y:S01]  /*5530*/  F2FP.TF32.F32.PACK_B R33, R33 ;  /* 0x00000021ff21723e */ /* 0x000fe200024050ff */
[-C--:B------:R-:W-:Y:S01]  /*5540*/  FMUL R53, R53, R90.reuse ;  /* 0x0000005a35357220 */ /* 0x080fe20000400000 */
[C---:B------:R-:W-:Y:S01]  /*5550*/  ISETP.GT.AND P0, PT, R0.reuse, 0x8, P0 ;  /* 0x000000080000780c */ /* 0x040fe20000704270 */
[----:B------:R0:W-:Y:S01]  /*5560*/  @P2 STG.E desc[UR36][R6.64+0x20], R11 ;  /* 0x0000200b06002986 */ /* 0x0001e2000c101924 */
[----:B------:R-:W-:Y:S01]  /*5570*/  ISETP.GT.AND P2, PT, R3, 0x19, PT ;  /* 0x000000190300780c */ /* 0x000fe20003f44270 */
[-C--:B------:R-:W-:Y:S01]  /*5580*/  FMUL R55, R55, R90.reuse ;  /* 0x0000005a37377220 */ /* 0x080fe20000400000 */
[----:B------:R-:W-:Y:S01]  /*5590*/  F2FP.TF32.F32.PACK_B R9, R9 ;  /* 0x00000009ff09723e */ /* 0x000fe200024050ff */
[----:B------:R-:W-:Y:S01]  /*55a0*/  @P1 STG.E desc[UR36][R6.64+0x24], R31 ;  /* 0x0000241f06001986 */ /* 0x000fe2000c101924 */
[----:B------:R-:W-:Y:S01]  /*55b0*/  ISETP.GT.AND P1, PT, R3, 0x18, PT ;  /* 0x000000180300780c */ /* 0x000fe20003f24270 */
[-C--:B------:R-:W-:Y:S01]  /*55c0*/  FMUL R57, R57, R90.reuse ;  /* 0x0000005a39397220 */ /* 0x080fe20000400000 */
[----:B------:R-:W-:Y:S01]  /*55d0*/  F2FP.TF32.F32.PACK_B R35, R35 ;  /* 0x00000023ff23723e */ /* 0x000fe200024050ff */
[----:B------:R1:W-:Y:S01]  /*55e0*/  @P5 STG.E desc[UR36][R4.64+0x40], R13 ;  /* 0x0000400d04005986 */ /* 0x0003e2000c101924 */
[C---:B------:R-:W-:Y:S01]  /*55f0*/  ISETP.GT.AND P5, PT, R0.reuse, RZ, P1 ;  /* 0x000000ff0000720c */ /* 0x040fe20000fa4270 */
[-C--:B------:R-:W-:Y:S01]  /*5600*/  FMUL R59, R59, R90.reuse ;  /* 0x0000005a3b3b7220 */ /* 0x080fe20000400000 */
[----:B------:R-:W-:Y:S01]  /*5610*/  F2FP.TF32.F32.PACK_B R37, R37 ;  /* 0x00000025ff25723e */ /* 0x000fe200024050ff */
[----:B------:R-:W-:Y:S01]  /*5620*/  @P4 STG.E desc[UR36][R4.64+0x44], R33 ;  /* 0x0000442104004986 */ /* 0x000fe2000c101924 */
[----:B------:R-:W-:Y:S01]  /*5630*/  ISETP.GT.AND P4, PT, R0, 0x8, P3 ;  /* 0x000000080000780c */ /* 0x000fe20001f84270 */
[-C--:B0-----:R-:W-:Y:S01]  /*5640*/  FMUL R11, R36, R90.reuse ;  /* 0x0000005a240b7220 */ /* 0x081fe20000400000 */
[C---:B------:R-:W-:Y:S01]  /*5650*/  ISETP.GT.AND P3, PT, R0.reuse, RZ, P2 ;  /* 0x000000ff0000720c */ /* 0x040fe20001764270 */
[----:B------:R0:W-:Y:S01]  /*5660*/  @P0 STG.E desc[UR36][R6.64+0x40], R9 ;  /* 0x0000400906000986 */ /* 0x0001e2000c101924 */
[----:B------:R-:W-:Y:S01]  /*5670*/  ISETP.GT.AND P1, PT, R0, 0x8, P1 ;  /* 0x000000080000780c */ /* 0x000fe20000f24270 */
[-C--:B------:R-:W-:Y:S01]  /*5680*/  FMUL R61, R61, R90.reuse ;  /* 0x0000005a3d3d7220 */ /* 0x080fe20000400000 */
[----:B------:R-:W-:Y:S01]  /*5690*/  F2FP.TF32.F32.PACK_B R11, R11 ;  /* 0x0000000bff0b723e */ /* 0x000fe200024050ff */
[-C--:B-1----:R-:W-:Y:S01]  /*56a0*/  FMUL R13, R40, R90.reuse ;  /* 0x0000005a280d7220 */ /* 0x082fe20000400000 */
[----:B------:R-:W-:Y:S01]  /*56b0*/  ISETP.GT.AND P0, PT, R3, 0x20, PT ;  /* 0x000000200300780c */ /* 0x000fe20003f04270 */
[-C--:B------:R-:W-:Y:S01]  /*56c0*/  FMUL R63, R63, R90.reuse ;  /* 0x0000005a3f3f7220 */ /* 0x080fe20000400000 */
[----:B------:R-:W-:Y:S01]  /*56d0*/  F2FP.TF32.F32.PACK_B R39, R39 ;  /* 0x00000027ff27723e */ /* 0x000fe200024050ff */
[-C--:B------:R-:W-:Y:S01]  /*56e0*/  FMUL R65, R65, R90.reuse ;  /* 0x0000005a41417220 */ /* 0x080fe20000400000 */
[----:B------:R-:W-:Y:S01]  /*56f0*/  F2FP.TF32.F32.PACK_B R13, R13 ;  /* 0x0000000dff0d723e */ /* 0x000fe200024050ff */
[----:B------:R-:W-:Y:S01]  /*5700*/  @P4 STG.E desc[UR36][R6.64+0x44], R35 ;  /* 0x0000442306004986 */ /* 0x000fe2000c101924 */
[----:B------:R-:W-:Y:S01]  /*5710*/  ISETP.GT.AND P4, PT, R0, 0x8, P2 ;  /* 0x000000080000780c */ /* 0x000fe20001784270 */
[-C--:B0-----:R-:W-:Y:S01]  /*5720*/  FMUL R9, R38, R90.reuse ;  /* 0x0000005a26097220 */ /* 0x081fe20000400000 */
[----:B------:R-:W-:Y:S01]  /*5730*/  ISETP.GT.AND P2, PT, R3, 0x21, PT ;  /* 0x000000210300780c */ /* 0x000fe20003f44270 */
[----:B------:R0:W-:Y:S01]  /*5740*/  @P5 STG.E desc[UR36][R4.64+0x60], R11 ;  /* 0x0000600b04005986 */ /* 0x0001e2000c101924 */
[C---:B------:R-:W-:Y:S01]  /*5750*/  ISETP.GT.AND P5, PT, R0.reuse, RZ, P0 ;  /* 0x000000ff0000720c */ /* 0x040fe200007a4270 */
[-C--:B------:R-:W-:Y:S01]  /*5760*/  FMUL R67, R67, R90.reuse ;  /* 0x0000005a43437220 */ /* 0x080fe20000400000 */
[----:B------:R-:W-:Y:S01]  /*5770*/  F2FP.TF32.F32.PACK_B R9, R9 ;  /* 0x00000009ff09723e */ /* 0x000fe200024050ff */
[----:B------:R-:W-:Y:S01]  /*5780*/  @P3 STG.E desc[UR36][R4.64+0x64], R37 ;  /* 0x0000642504003986 */ /* 0x000fe2000c101924 */
[C---:B------:R-:W-:Y:S01]  /*5790*/  ISETP.GT.AND P3, PT, R0.reuse, RZ, P2 ;  /* 0x000000ff0000720c */ /* 0x040fe20001764270 */
[-C--:B------:R-:W-:Y:S01]  /*57a0*/  FMUL R69, R69, R90.reuse ;  /* 0x0000005a45457220 */ /* 0x080fe20000400000 */
[----:B------:R-:W-:Y:S01]  /*57b0*/  F2FP.TF32.F32.PACK_B R41, R41 ;  /* 0x00000029ff29723e */ /* 0x000fe200024050ff */
[----:B------:R1:W-:Y:S01]  /*57c0*/  @P1 STG.E desc[UR36][R6.64+0x60], R9 ;  /* 0x0000600906001986 */ /* 0x0003e2000c101924 */
[C---:B------:R-:W-:Y:S01]  /*57d0*/  ISETP.GT.AND P0, PT, R0.reuse, 0x8, P0 ;  /* 0x000000080000780c */ /* 0x040fe20000704270 */
[-C--:B------:R-:W-:Y:S01]  /*57e0*/  FMUL R71, R71, R90.reuse ;  /* 0x0000005a47477220 */ /* 0x080fe20000400000 */
[C---:B------:R-:W-:Y:S01]  /*57f0*/  ISETP.GT.AND P1, PT, R3.reuse, 0x28, PT ;  /* 0x000000280300780c */ /* 0x040fe20003f24270 */
[----:B------:R-:W-:Y:S01]  /*5800*/  @P4 STG.E desc[UR36][R6.64+0x64], R39 ;  /* 0x0000642706004986 */ /* 0x000fe2000c101924 */
[----:B------:R-:W-:Y:S01]  /*5810*/  ISETP.GT.AND P4, PT, R0, 0x8, P2 ;  /* 0x000000080000780c */ /* 0x000fe20001784270 */
[-C--:B0-----:R-:W-:Y:S01]  /*5820*/  FMUL R11, R44, R90.reuse ;  /* 0x0000005a2c0b7220 */ /* 0x081fe20000400000 */
[----:B------:R-:W-:Y:S01]  /*5830*/  ISETP.GT.AND P2, PT, R3, 0x29, PT ;  /* 0x000000290300780c */ /* 0x000fe20003f44270 */
[----:B------:R0:W-:Y:S01]  /*5840*/  @P5 STG.E desc[UR36][R4.64+0x80], R13 ;  /* 0x0000800d04005986 */ /* 0x0001e2000c101924 */
[----:B------:R-:W-:Y:S01]  /*5850*/  ISETP.GT.AND P5, PT, R0, RZ, P1 ;  /* 0x000000ff0000720c */ /* 0x000fe20000fa4270 */
[-C--:B------:R-:W-:Y:S01]  /*5860*/  FMUL R73, R73, R90.reuse ;  /* 0x0000005a49497220 */ /* 0x080fe20000400000 */
[----:B------:R-:W-:Y:S01]  /*5870*/  F2FP.TF32.F32.PACK_B R43, R43 ;  /* 0x0000002bff2b723e */ /* 0x000fe200024050ff */
[-C--:B-1----:R-:W-:Y:S01]  /*5880*/  FMUL R9, R42, R90.reuse ;  /* 0x0000005a2a097220 */ /* 0x082fe20000400000 */
[----:B------:R-:W-:Y:S01]  /*5890*/  @P3 STG.E desc[UR36][R4.64+0x84], R41 ;  /* 0x0000842904003986 */ /* 0x000fe2000c101924 */
[----:B------:R-:W-:Y:S01]  /*58a0*/  ISETP.GT.AND P3, PT, R0, RZ, P2 ;  /* 0x000000ff0000720c */ /* 0x000fe20001764270 */
[-C--:B------:R-:W-:Y:S01]  /*58b0*/  FMUL R75, R75, R90.reuse ;  /* 0x0000005a4b4b7220 */ /* 0x080fe20000400000 */
[----:B------:R-:W-:Y:S01]  /*58c0*/  F2FP.TF32.F32.PACK_B R11, R11 ;  /* 0x0000000bff0b723e */ /* 0x000fe200024050ff */
[-C--:B------:R-:W-:Y:S01]  /*58d0*/  FMUL R77, R77, R90.reuse ;  /* 0x0000005a4d4d7220 */ /* 0x080fe20000400000 */
[----:B------:R-:W-:Y:S01]  /*58e0*/  F2FP.TF32.F32.PACK_B R9, R9 ;  /* 0x00000009ff09723e */ /* 0x000fe200024050ff */
[-C--:B------:R-:W-:Y:S01]  /*58f0*/  FMUL R79, R79, R90.reuse ;  /* 0x0000005a4f4f7220 */ /* 0x080fe20000400000 */
[----:B------:R-:W-:Y:S01]  /*5900*/  F2FP.TF32.F32.PACK_B R45, R45 ;  /* 0x0000002dff2d723e */ /* 0x000fe200024050ff */
[-C--:B0-----:R-:W-:Y:S01]  /*5910*/  FMUL R13, R48, R90.reuse ;  /* 0x0000005a300d7220 */ /* 0x081fe20000400000 */
[C---:B------:R-:W-:Y:S01]  /*5920*/  ISETP.GT.AND P1, PT, R0.reuse, 0x8, P1 ;  /* 0x000000080000780c */ /* 0x040fe20000f24270 */
[----:B------:R0:W-:Y:S01]  /*5930*/  @P0 STG.E desc[UR36][R6.64+0x80], R9 ;  /* 0x0000800906000986 */ /* 0x0001e2000c101924 */
[----:B------:R-:W-:Y:S01]  /*5940*/  ISETP.GT.AND P0, PT, R3, 0x30, PT ;  /* 0x000000300300780c */ /* 0x000fe20003f04270 */
[-C--:B------:R-:W-:Y:S01]  /*5950*/  FMUL R81, R81, R90.reuse ;  /* 0x0000005a51517220 */ /* 0x080fe20000400000 */
[----:B------:R-:W-:Y:S01]  /*5960*/  F2FP.TF32.F32.PACK_B R47, R47 ;  /* 0x0000002fff2f723e */ /* 0x000fe200024050ff */
[----:B------:R-:W-:Y:S01]  /*5970*/  @P4 STG.E desc[UR36][R6.64+0x84], R43 ;  /* 0x0000842b06004986 */ /* 0x000fe2000c101924 */
[C---:B------:R-:W-:Y:S01]  /*5980*/  ISETP.GT.AND P4, PT, R0.reuse, 0x8, P2 ;  /* 0x000000080000780c */ /* 0x040fe20001784270 */
[-C--:B------:R-:W-:Y:S01]  /*5990*/  FMUL R83, R83, R90.reuse ;  /* 0x0000005a53537220 */ /* 0x080fe20000400000 */
[----:B------:R-:W-:Y:S01]  /*59a0*/  ISETP.GT.AND P2, PT, R3, 0x31, PT ;  /* 0x000000310300780c */ /* 0x000fe20003f44270 */
[----:B------:R1:W-:Y:S01]  /*59b0*/  @P5 STG.E desc[UR36][R4.64+0xa0], R11 ;  /* 0x0000a00b04005986 */ /* 0x0003e2000c101924 */
[----:B------:R-:W-:Y:S01]  /*59c0*/  ISETP.GT.AND P5, PT, R0, RZ, P0 ;  /* 0x000000ff0000720c */ /* 0x000fe200007a4270 */
[-C--:B------:R-:W-:Y:S01]  /*59d0*/  FMUL R85, R85, R90.reuse ;  /* 0x0000005a55557220 */ /* 0x080fe20000400000 */
[----:B------:R-:W-:Y:S01]  /*59e0*/  F2FP.TF32.F32.PACK_B R13, R13 ;  /* 0x0000000dff0d723e */ /* 0x000fe200024050ff */
[-C--:B0-----:R-:W-:Y:S01]  /*59f0*/  FMUL R9, R46, R90.reuse ;  /* 0x0000005a2e097220 */ /* 0x081fe20000400000 */
[----:B------:R-:W-:Y:S01]  /*5a00*/  @P3 STG.E desc[UR36][R4.64+0xa4], R45 ;  /* 0x0000a42d04003986 */ /* 0x000fe2000c101924 */
[----:B------:R-:W-:Y:S01]  /*5a10*/  ISETP.GT.AND P3, PT, R0, RZ, P2 ;  /* 0x000000ff0000720c */ /* 0x000fe20001764270 */
[----:B------:R-:W-:Y:S01]  /*5a20*/  FMUL R87, R87, R90 ;  /* 0x0000005a57577220 */ /* 0x000fe20000400000 */
[----:B------:R-:W-:-:S02]  /*5a30*/  F2FP.TF32.F32.PACK_B R49, R49 ;  /* 0x00000031ff31723e */ /* 0x000fc400024050ff */
[----:B------:R-:W-:Y:S02]  /*5a40*/  F2FP.TF32.F32.PACK_B R9, R9 ;  /* 0x00000009ff09723e */ /* 0x000fe400024050ff */
[----:B------:R-:W-:Y:S01]  /*5a50*/  ISETP.GT.AND P0, PT, R0, 0x8, P0 ;  /* 0x000000080000780c */ /* 0x000fe20000704270 */
[----:B-1----:R-:W-:Y:S01]  /*5a60*/  FMUL R11, R52, R90 ;  /* 0x0000005a340b7220 */ /* 0x002fe20000400000 */
[----:B------:R-:W-:Y:S01]  /*5a70*/  F2FP.TF32.F32.PACK_B R51, R51 ;  /* 0x00000033ff33723e */ /* 0x000fe200024050ff */
[----:B------:R0:W-:Y:S01]  /*5a80*/  @P1 STG.E desc[UR36][R6.64+0xa0], R9 ;  /* 0x0000a00906001986 */ /* 0x0001e2000c101924 */
[----:B------:R-:W-:Y:S02]  /*5a90*/  ISETP.GT.AND P1, PT, R3, 0x38, PT ;  /* 0x000000380300780c */ /* 0x000fe40003f24270 */
[----:B------:R-:W-:Y:S01]  /*5aa0*/  F2FP.TF32.F32.PACK_B R11, R11 ;  /* 0x0000000bff0b723e */ /* 0x000fe200024050ff */
[----:B------:R-:W-:Y:S01]  /*5ab0*/  @P4 STG.E desc[UR36][R6.64+0xa4], R47 ;  /* 0x0000a42f06004986 */ /* 0x000fe2000c101924 */
[----:B------:R-:W-:-:S02]  /*5ac0*/  ISETP.GT.AND P4, PT, R0, 0x8, P2 ;  /* 0x000000080000780c */ /* 0x000fc40001784270 */
[----:B------:R-:W-:Y:S01]  /*5ad0*/  ISETP.GT.AND P2, PT, R3, 0x39, PT ;  /* 0x000000390300780c */ /* 0x000fe20003f44270 */
[----:B------:R1:W-:Y:S01]  /*5ae0*/  @P5 STG.E desc[UR36][R4.64+0xc0], R13 ;  /* 0x0000c00d04005986 */ /* 0x0003e2000c101924 */
[----:B------:R-:W-:Y:S02]  /*5af0*/  ISETP.GT.AND P5, PT, R0, RZ, P1 ;  /* 0x000000ff0000720c */ /* 0x000fe40000fa4270 */
[----:B------:R-:W-:Y:S01]  /*5b00*/  F2FP.TF32.F32.PACK_B R53, R53 ;  /* 0x00000035ff35723e */ /* 0x000fe200024050ff */
[-C--:B0-----:R-:W-:Y:S01]  /*5b10*/  FMUL R9, R50, R90.reuse ;  /* 0x0000005a32097220 */ /* 0x081fe20000400000 */
[----:B------:R-:W-:Y:S01]  /*5b20*/  @P3 STG.E desc[UR36][R4.64+0xc4], R49 ;  /* 0x0000c43104003986 */ /* 0x000fe2000c101924 */
[C---:B------:R-:W-:Y:S02]  /*5b30*/  ISETP.GT.AND P3, PT, R0.reuse, RZ, P2 ;  /* 0x000000ff0000720c */ /* 0x040fe40001764270 */
[----:B------:R-:W-:Y:S02]  /*5b40*/  ISETP.GT.AND P1, PT, R0, 0x8, P1 ;  /* 0x000000080000780c */ /* 0x000fe40000f24270 */
[----:B------:R-:W-:Y:S01]  /*5b50*/  F2FP.TF32.F32.PACK_B R9, R9 ;  /* 0x00000009ff09723e */ /* 0x000fe200024050ff */
[----:B-1----:R-:W-:Y:S01]  /*5b60*/  FMUL R13, R56, R90 ;  /* 0x0000005a380d7220 */ /* 0x002fe20000400000 */
[----:B------:R-:W-:-:S03]  /*5b70*/  F2FP.TF32.F32.PACK_B R55, R55 ;  /* 0x00000037ff37723e */ /* 0x000fc600024050ff */
[----:B------:R0:W-:Y:S01]  /*5b80*/  @P0 STG.E desc[UR36][R6.64+0xc0], R9 ;  /* 0x0000c00906000986 */ /* 0x0001e2000c101924 */
[C---:B------:R-:W-:Y:S02]  /*5b90*/  ISETP.GT.AND P0, PT, R3.reuse, 0x40, PT ;  /* 0x000000400300780c */ /* 0x040fe40003f04270 */
[----:B------:R-:W-:Y:S01]  /*5ba0*/  F2FP.TF32.F32.PACK_B R13, R13 ;  /* 0x0000000dff0d723e */ /* 0x000fe200024050ff */
[----:B------:R-:W-:Y:S01]  /*5bb0*/  @P4 STG.E desc[UR36][R6.64+0xc4], R51 ;  /* 0x0000c43306004986 */ /* 0x000fe2000c101924 */
[C---:B------:R-:W-:Y:S02]  /*5bc0*/  ISETP.GT.AND P4, PT, R0.reuse, 0x8, P2 ;  /* 0x000000080000780c */ /* 0x040fe40001784270 */
[----:B------:R-:W-:Y:S01]  /*5bd0*/  ISETP.GT.AND P2, PT, R3, 0x41, PT ;  /* 0x000000410300780c */ /* 0x000fe20003f44270 */
[----:B------:R1:W-:Y:S01]  /*5be0*/  @P5 STG.E desc[UR36][R4.64+0xe0], R11 ;  /* 0x0000e00b04005986 */ /* 0x0003e2000c101924 */
[----:B------:R-:W-:Y:S02]  /*5bf0*/  ISETP.GT.AND P5, PT, R0, RZ, P0 ;  /* 0x000000ff0000720c */ /* 0x000fe400007a4270 */
[----:B------:R-:W-:Y:S01]  /*5c00*/  F2FP.TF32.F32.PACK_B R57, R57 ;  /* 0x00000039ff39723e */ /* 0x000fe200024050ff */
[----:B0-----:R-:W-:Y:S01]  /*5c10*/  FMUL R9, R54, R90 ;  /* 0x0000005a36097220 */ /* 0x001fe20000400000 */
[----:B------:R-:W-:Y:S01]  /*5c20*/  @P3 STG.E desc[UR36][R4.64+0xe4], R53 ;  /* 0x0000e43504003986 */ /* 0x000fe2000c101924 */
[----:B------:R-:W-:-:S02]  /*5c30*/  ISETP.GT.AND P3, PT, R0, RZ, P2 ;  /* 0x000000ff0000720c */ /* 0x000fc40001764270 */
        /* <DEDUP_REMOVED lines=61> */
[----:B------:R-:W-:Y:S01]  /*6010*/  @P3 STG.E desc[UR36][R4.64+0x164], R69 ;  /* 0x0001644504003986 */ /* 0x000fe2000c101924 */
[----:B0-----:R-:W-:Y:S01]  /*6020*/  FMUL R9, R70, R90 ;  /* 0x0000005a46097220 */ /* 0x001fe20000400000 */
[----:B------:R-:W-:-:S02]  /*6030*/  ISETP.GT.AND P3, PT, R0, RZ, P2 ;  /* 0x000000ff0000720c */ /* 0x000fc40001764270 */
[----:B------:R-:W-:Y:S02]  /*6040*/  ISETP.GT.AND P0, PT, R0, 0x8, P0 ;  /* 0x000000080000780c */ /* 0x000fe40000704270 */
[----:B------:R-:W-:Y:S01]  /*6050*/  F2FP.TF32.F32.PACK_B R9, R9 ;  /* 0x00000009ff09723e */ /* 0x000fe200024050ff */
[----:B-1----:R-:W-:Y:S01]  /*6060*/  FMUL R11, R76, R90 ;  /* 0x0000005a4c0b7220 */ /* 0x002fe20000400000 */
[----:B------:R-:W-:-:S03]  /*6070*/  F2FP.TF32.F32.PACK_B R75, R75 ;  /* 0x0000004bff4b723e */ /* 0x000fc600024050ff */
[----:B------:R0:W-:Y:S01]  /*6080*/  @P1 STG.E desc[UR36][R6.64+0x160], R9 ;  /* 0x0001600906001986 */ /* 0x0001e2000c101924 */
[----:B------:R-:W-:Y:S02]  /*6090*/  F2FP.TF32.F32.PACK_B R77, R77 ;  /* 0x0000004dff4d723e */ /* 0x000fe400024050ff */
[----:B------:R-:W-:Y:S01]  /*60a0*/  F2FP.TF32.F32.PACK_B R11, R11 ;  /* 0x0000000bff0b723e */ /* 0x000fe200024050ff */
[----:B------:R-:W-:Y:S01]  /*60b0*/  @P4 STG.E desc[UR36][R6.64+0x164], R71 ;  /* 0x0001644706004986 */ /* 0x000fe2000c101924 */
[C---:B------:R-:W-:Y:S02]  /*60c0*/  ISETP.GT.AND P4, PT, R3.reuse, 0x68, PT ;  /* 0x000000680300780c */ /* 0x040fe40003f84270 */
[----:B------:R-:W-:Y:S01]  /*60d0*/  F2FP.TF32.F32.PACK_B R79, R79 ;  /* 0x0000004fff4f723e */ /* 0x000fe200024050ff */
[----:B------:R1:W-:Y:S01]  /*60e0*/  @P5 STG.E desc[UR36][R4.64+0x180], R13 ;  /* 0x0001800d04005986 */ /* 0x0003e2000c101924 */
[----:B------:R-:W-:Y:S02]  /*60f0*/  ISETP.GT.AND P5, PT, R3, 0x69, PT ;  /* 0x000000690300780c */ /* 0x000fe40003fa4270 */
[----:B------:R-:W-:Y:S01]  /*6100*/  F2FP.TF32.F32.PACK_B R81, R81 ;  /* 0x00000051ff51723e */ /* 0x000fe200024050ff */
[----:B------:R-:W-:Y:S01]  /*6110*/  @P3 STG.E desc[UR36][R4.64+0x184], R73 ;  /* 0x0001844904003986 */ /* 0x000fe2000c101924 */
[----:B------:R-:W-:Y:S01]  /*6120*/  ISETP.GT.AND P3, PT, R0, 0x8, P2 ;  /* 0x000000080000780c */ /* 0x000fe20001764270 */
[----:B0-----:R-:W-:Y:S01]  /*6130*/  FMUL R9, R74, R90 ;  /* 0x0000005a4a097220 */ /* 0x001fe20000400000 */
[----:B------:R-:W-:-:S02]  /*6140*/  ISETP.GT.AND P2, PT, R0, RZ, P4 ;  /* 0x000000ff0000720c */ /* 0x000fc40002744270 */
[C---:B------:R-:W-:Y:S02]  /*6150*/  ISETP.GT.AND P1, PT, R0.reuse, RZ, P5 ;  /* 0x000000ff0000720c */ /* 0x040fe40002f24270 */
[----:B------:R-:W-:Y:S01]  /*6160*/  ISETP.GT.AND P4, PT, R0, 0x8, P4 ;  /* 0x000000080000780c */ /* 0x000fe20002784270 */
[----:B-1----:R-:W-:Y:S01]  /*6170*/  FMUL R13, R78, R90 ;  /* 0x0000005a4e0d7220 */ /* 0x002fe20000400000 */
[----:B------:R-:W-:Y:S02]  /*6180*/  ISETP.GT.AND P5, PT, R0, 0x8, P5 ;  /* 0x000000080000780c */ /* 0x000fe40002fa4270 */
[----:B------:R-:W-:Y:S02]  /*6190*/  F2FP.TF32.F32.PACK_B R9, R9 ;  /* 0x00000009ff09723e */ /* 0x000fe400024050ff */
[----:B------:R-:W-:Y:S02]  /*61a0*/  F2FP.TF32.F32.PACK_B R13, R13 ;  /* 0x0000000dff0d723e */ /* 0x000fe400024050ff */
[----:B------:R-:W-:Y:S01]  /*61b0*/  F2FP.TF32.F32.PACK_B R83, R83 ;  /* 0x00000053ff53723e */ /* 0x000fe200024050ff */
[----:B------:R0:W-:Y:S01]  /*61c0*/  @P0 STG.E desc[UR36][R6.64+0x180], R9 ;  /* 0x0001800906000986 */ /* 0x0001e2000c101924 */
[----:B------:R-:W-:-:S02]  /*61d0*/  ISETP.GT.AND P0, PT, R3, 0x79, PT ;  /* 0x000000790300780c */ /* 0x000fc40003f04270 */
[----:B------:R-:W-:Y:S01]  /*61e0*/  F2FP.TF32.F32.PACK_B R85, R85 ;  /* 0x00000055ff55723e */ /* 0x000fe200024050ff */
[----:B------:R-:W-:Y:S01]  /*61f0*/  @P3 STG.E desc[UR36][R6.64+0x184], R75 ;  /* 0x0001844b06003986 */ /* 0x000fe2000c101924 */
[C---:B------:R-:W-:Y:S02]  /*6200*/  ISETP.GT.AND P3, PT, R3.reuse, 0x70, PT ;  /* 0x000000700300780c */ /* 0x040fe40003f64270 */
[----:B------:R-:W-:Y:S01]  /*6210*/  F2FP.TF32.F32.PACK_B R87, R87 ;  /* 0x00000057ff57723e */ /* 0x000fe200024050ff */
[----:B------:R1:W-:Y:S01]  /*6220*/  @P2 STG.E desc[UR36][R4.64+0x1a0], R11 ;  /* 0x0001a00b04002986 */ /* 0x0003e2000c101924 */
[----:B------:R-:W-:-:S03]  /*6230*/  ISETP.GT.AND P2, PT, R3, 0x71, PT ;  /* 0x000000710300780c */ /* 0x000fc60003f44270 */
[----:B------:R-:W-:Y:S01]  /*6240*/  @P1 STG.E desc[UR36][R4.64+0x1a4], R77 ;  /* 0x0001a44d04001986 */ /* 0x000fe2000c101924 */
[----:B------:R-:W-:Y:S01]  /*6250*/  ISETP.GT.AND P1, PT, R3, 0x78, PT ;  /* 0x000000780300780c */ /* 0x000fe20003f24270 */
[-C--:B------:R-:W-:Y:S01]  /*6260*/  FMUL R3, R80, R90.reuse ;  /* 0x0000005a50037220 */ /* 0x080fe20000400000 */
[-C--:B0-----:R-:W-:Y:S01]  /*6270*/  FMUL R9, R82, R90.reuse ;  /* 0x0000005a52097220 */ /* 0x081fe20000400000 */
[----:B------:R0:W-:Y:S01]  /*6280*/  @P4 STG.E desc[UR36][R6.64+0x1a0], R13 ;  /* 0x0001a00d06004986 */ /* 0x0001e2000c101924 */
[C---:B------:R-:W-:Y:S02]  /*6290*/  ISETP.GT.AND P4, PT, R0.reuse, RZ, P3 ;  /* 0x000000ff0000720c */ /* 0x040fe40001f84270 */
[----:B------:R-:W-:Y:S01]  /*62a0*/  F2FP.TF32.F32.PACK_B R3, R3 ;  /* 0x00000003ff03723e */ /* 0x000fe200024050ff */
[----:B------:R-:W-:Y:S01]  /*62b0*/  @P5 STG.E desc[UR36][R6.64+0x1a4], R79 ;  /* 0x0001a44f06005986 */ /* 0x000fe2000c101924 */
[----:B------:R-:W-:Y:S01]  /*62c0*/  ISETP.GT.AND P5, PT, R0, RZ, P2 ;  /* 0x000000ff0000720c */ /* 0x000fe200017a4270 */
[----:B-1----:R-:W-:Y:S01]  /*62d0*/  FMUL R11, R84, R90 ;  /* 0x0000005a540b7220 */ /* 0x002fe20000400000 */
[----:B------:R-:W-:-:S02]  /*62e0*/  ISETP.GT.AND P3, PT, R0, 0x8, P3 ;  /* 0x000000080000780c */ /* 0x000fc40001f64270 */
[----:B------:R-:W-:Y:S02]  /*62f0*/  ISETP.GT.AND P2, PT, R0, 0x8, P2 ;  /* 0x000000080000780c */ /* 0x000fe40001744270 */
[----:B------:R-:W-:Y:S01]  /*6300*/  F2FP.TF32.F32.PACK_B R9, R9 ;  /* 0x00000009ff09723e */ /* 0x000fe200024050ff */
[----:B0-----:R-:W-:Y:S01]  /*6310*/  FMUL R13, R86, R90 ;  /* 0x0000005a560d7220 */ /* 0x001fe20000400000 */
[----:B------:R-:W-:Y:S01]  /*6320*/  F2FP.TF32.F32.PACK_B R11, R11 ;  /* 0x0000000bff0b723e */ /* 0x000fe200024050ff */
[----:B------:R-:W-:Y:S01]  /*6330*/  @P4 STG.E desc[UR36][R4.64+0x1c0], R3 ;  /* 0x0001c00304004986 */ /* 0x000fe2000c101924 */
[C---:B------:R-:W-:Y:S02]  /*6340*/  ISETP.GT.AND P4, PT, R0.reuse, RZ, P1 ;  /* 0x000000ff0000720c */ /* 0x040fe40000f84270 */
[C---:B------:R-:W-:Y:S01]  /*6350*/  ISETP.GT.AND P1, PT, R0.reuse, 0x8, P1 ;  /* 0x000000080000780c */ /* 0x040fe20000f24270 */
[----:B------:R-:W-:Y:S01]  /*6360*/  @P5 STG.E desc[UR36][R4.64+0x1c4], R81 ;  /* 0x0001c45104005986 */ /* 0x000fe2000c101924 */
[----:B------:R-:W-:-:S02]  /*6370*/  ISETP.GT.AND P5, PT, R0, RZ, P0 ;  /* 0x000000ff0000720c */ /* 0x000fc400007a4270 */
[----:B------:R-:W-:Y:S01]  /*6380*/  ISETP.GT.AND P0, PT, R0, 0x8, P0 ;  /* 0x000000080000780c */ /* 0x000fe20000704270 */
[----:B------:R-:W-:Y:S01]  /*6390*/  @P3 STG.E desc[UR36][R6.64+0x1c0], R9 ;  /* 0x0001c00906003986 */ /* 0x000fe2000c101924 */
[----:B------:R-:W-:-:S03]  /*63a0*/  F2FP.TF32.F32.PACK_B R13, R13 ;  /* 0x0000000dff0d723e */ /* 0x000fc600024050ff */
[----:B------:R-:W-:Y:S04]  /*63b0*/  @P2 STG.E desc[UR36][R6.64+0x1c4], R83 ;  /* 0x0001c45306002986 */ /* 0x000fe8000c101924 */
[----:B------:R-:W-:Y:S04]  /*63c0*/  @P4 STG.E desc[UR36][R4.64+0x1e0], R11 ;  /* 0x0001e00b04004986 */ /* 0x000fe8000c101924 */
[----:B------:R0:W-:Y:S02]  /*63d0*/  @P5 STG.E desc[UR36][R4.64+0x1e4], R85 ;  /* 0x0001e45504005986 */ /* 0x0001e4000c101924 */
[----:B0-----:R-:W-:-:S02]  /*63e0*/  @P1 IMAD.MOV.U32 R4, RZ, RZ, R6 ;  /* 0x000000ffff041224 */ /* 0x001fc400078e0006 */
[----:B------:R-:W-:-:S05]  /*63f0*/  @P1 IMAD.MOV.U32 R5, RZ, RZ, R7 ;  /* 0x000000ffff051224 */ /* 0x000fca00078e0007 */
[----:B------:R0:W-:Y:S04]  /*6400*/  @P1 STG.E desc[UR36][R4.64+0x1e0], R13 ;  /* 0x0001e00d04001986 */ /* 0x0001e8000c101924 */
[----:B------:R0:W-:Y:S02]  /*6410*/  @P0 STG.E desc[UR36][R6.64+0x1e4], R87 ;  /* 0x0001e45706000986 */ /* 0x0001e4000c101924 */
.L_x_163:
[----:B------:R-:W-:Y:S05]  /*6420*/  BSYNC B0 ;  /* 0x0000000000007941 */ /* 0x000fea0003800000 */
.L_x_37:
[----:B0-----:R-:W2:Y:S01]  /*6430*/  LDL.64 R4, [R1] ;  /* 0x0000000001047983 */ /* 0x001ea20000100a00 */
[----:B------:R-:W-:Y:S01]  /*6440*/  ULDC.64 UR4, c[0x0][0x650] ;  /* 0x0001940000047ab9 */ /* 0x000fe20000000a00 */
[----:B------:R-:W-:Y:S02]  /*6450*/  IMAD.U32 R0, RZ, RZ, UR44 ;  /* 0x0000002cff007e24 */ /* 0x000fe4000f8e00ff */
[----:B------:R-:W-:Y:S02]  /*6460*/  IMAD.MOV.U32 R22, RZ, RZ, -0x1 ;  /* 0xffffffffff167424 */ /* 0x000fe400078e00ff */
[----:B------:R0:W-:Y:S01]  /*6470*/  SYNCS.ARRIVE.TRANS64.A1T0 RZ, [R0+UR46], RZ ;  /* 0x000000ff00ff79a7 */ /* 0x0001e2000810002e */
[----:B-----5:R-:W-:Y:S02]  /*6480*/  IMAD.MOV.U32 R18, RZ, RZ, -0x1 ;  /* 0xffffffffff127424 */ /* 0x020fe400078e00ff */
[----:B------:R-:W-:Y:S01]  /*6490*/  IMAD.MOV.U32 R19, RZ, RZ, -0x1 ;  /* 0xffffffffff137424 */ /* 0x000fe200078e00ff */
[----:B0-----:R-:W-:-:S02]  /*64a0*/  PRMT R0, RZ, 0x7610, R0 ;  /* 0x00007610ff007816 */ /* 0x001fc40000000000 */
[----:B--2---:R-:W-:-:S05]  /*64b0*/  LEA R16, P0, R4, R16, 0x1 ;  /* 0x0000001004107211 */ /* 0x004fca00078008ff */
[----:B------:R-:W-:Y:S01]  /*64c0*/  IMAD.X R17, R100, 0x1, R17, P0 ;  /* 0x0000000164117824 */ /* 0x000fe200000e0611 */
[----:B------:R-:W-:-:S04]  /*64d0*/  ISETP.GE.U32.AND P0, PT, R16, UR4, PT ;  /* 0x0000000410007c0c */ /* 0x000fc8000bf06070 */
[----:B------:R-:W-:-:S13]  /*64e0*/  ISETP.GE.U32.AND.EX P0, PT, R17, UR5, PT, P0 ;  /* 0x0000000511007c0c */ /* 0x000fda000bf06100 */
[----:B------:R-:W-:Y:S05]  /*64f0*/  @P0 BRA `(.L_x_164) ;  /* 0x00000004004c0947 */ /* 0x000fea0003800000 */
[----:B----4-:R-:W0:Y:S01]  /*6500*/  LDC.64 R10, c[0x0][0x628] ;  /* 0x00018a00ff0a7b82 */ /* 0x010e220000000a00 */
[----:B------:R-:W2:Y:S01]  /*6510*/  S2R R12, SR_CTAID.X ;  /* 0x00000000000c7919 */ /* 0x000ea20000002500 */
[----:B------:R-:W-:Y:S02]  /*6520*/  IMAD.MOV.U32 R8, RZ, RZ, R16 ;  /* 0x000000ffff087224 */ /* 0x000fe400078e0010 */
[----:B------:R-:W-:Y:S01]  /*6530*/  IMAD.MOV.U32 R9, RZ, RZ, R17 ;  /* 0x000000ffff097224 */ /* 0x000fe200078e0011 */
[----:B------:R-:W4:Y:S03]  /*6540*/  S2R R18, SR_CTAID.Y ;  /* 0x0000000000127919 */ /* 0x000f260000002600 */
[----:B------:R-:W1:Y:S08]  /*6550*/  LDC R0, c[0x0][0x630] ;  /* 0x00018c00ff007b82 */ /* 0x000e700000000800 */
[----:B------:R-:W1:Y:S01]  /*6560*/  LDC.64 R14, c[0x0][0x620] ;  /* 0x00018800ff0e7b82 */ /* 0x000e620000000a00 */
[----:B0-----:R-:W-:-:S04]  /*6570*/  ISETP.NE.U32.AND P0, PT, R10, RZ, PT ;  /* 0x000000ff0a00720c */ /* 0x001fc80003f05070 */
[----:B------:R-:W-:-:S13]  /*6580*/  ISETP.NE.AND.EX P0, PT, R11, RZ, PT, P0 ;  /* 0x000000ff0b00720c */ /* 0x000fda0003f05300 */
[----:B-12-4-:R-:W-:Y:S05]  /*6590*/  @!P0 BRA `(.L_x_165) ;  /* 0x0000000000288947 */ /* 0x016fea0003800000 */
[----:B------:R-:W0:Y:S02]  /*65a0*/  LDC R3, c[0x0][0x634] ;  /* 0x00018d00ff037b82 */ /* 0x000e240000000800 */
[----:B0-----:R-:W-:-:S05]  /*65b0*/  IADD3 R3, P0, R16, R3, RZ ;  /* 0x0000000310037210 */ /* 0x001fca0007f1e0ff */
[----:B------:R-:W-:-:S04]  /*65c0*/  IMAD.X R13, RZ, RZ, R17, P0 ;  /* 0x000000ffff0d7224 */ /* 0x000fc800000e0611 */
[----:B------:R-:W-:-:S04]  /*65d0*/  IMAD.WIDE.U32 R4, R13, R10, RZ ;  /* 0x0000000a0d047225 */ /* 0x000fc800078e00ff */
[----:B---3--:R-:W-:-:S04]  /*65e0*/  IMAD.WIDE.U32 R6, P0, R3, R11, R4 ;  /* 0x0000000b03067225 */ /* 0x008fc80007800004 */
[----:B------:R-:W-:-:S04]  /*65f0*/  IMAD.WIDE.U32 R4, R3, R10, RZ ;  /* 0x0000000a03047225 */ /* 0x000fc800078e00ff */
[----:B------:R-:W-:Y:S01]  /*6600*/  IMAD.X R9, RZ, RZ, RZ, P0 ;  /* 0x000000ffff097224 */ /* 0x000fe200000e06ff */
[----:B------:R-:W-:Y:S01]  /*6610*/  IADD3 RZ, P0, R5, R6, RZ ;  /* 0x0000000605ff7210 */ /* 0x000fe20007f1e0ff */
[----:B------:R-:W-:-:S04]  /*6620*/  IMAD.MOV.U32 R8, RZ, RZ, R7 ;  /* 0x000000ffff087224 */ /* 0x000fc800078e0007 */
[----:B------:R-:W-:-:S08]  /*6630*/  IMAD.WIDE.U32.X R8, R13, R11, R8, P0 ;  /* 0x0000000b0d087225 */ /* 0x000fd000000e0408 */
.L_x_165:
[-CC-:B------:R-:W-:Y:S01]  /*6640*/  SHF.R.U64 R19, R8, R0.reuse, R9.reuse ;  /* 0x0000000008137219 */ /* 0x180fe20000001209 */
[----:B------:R-:W0:Y:S01]  /*6650*/  LDC.64 R24, c[0x0][0x640] ;  /* 0x00019000ff187b82 */ /* 0x000e220000000a00 */
[----:B------:R-:W-:Y:S01]  /*6660*/  SHF.R.U32.HI R0, RZ, R0, R9 ;  /* 0x00000000ff007219 */ /* 0x000fe20000011609 */
[----:B------:R-:W-:Y:S01]  /*6670*/  ULDC UR4, c[0x0][0x150] ;  /* 0x0000540000047ab9 */ /* 0x000fe20000000800 */
[----:B------:R-:W-:Y:S02]  /*6680*/  IADD3 R3, P0, RZ, -R19, RZ ;  /* 0x80000013ff037210 */ /* 0x000fe40007f1e0ff */
[----:B---3--:R-:W-:-:S03]  /*6690*/  I2FP.F32.U32 R7, R12 ;  /* 0x0000000c00077245 */ /* 0x008fc60000201000 */
[----:B------:R-:W1:Y:S01]  /*66a0*/  LDC R6, c[0x0][0x618] ;  /* 0x00018600ff067b82 */ /* 0x000e620000000800 */
[----:B------:R-:W-:Y:S02]  /*66b0*/  IMAD.X R5, RZ, RZ, ~R0, P0 ;  /* 0x000000ffff057224 */ /* 0x000fe400000e0e00 */
[----:B------:R-:W-:Y:S01]  /*66c0*/  FMUL R7, R7, UR4 ;  /* 0x0000000407077c20 */ /* 0x000fe20008400000 */
[----:B------:R-:W-:Y:S01]  /*66d0*/  ULDC UR4, c[0x0][0x154] ;  /* 0x0000550000047ab9 */ /* 0x000fe20000000800 */
[-C--:B------:R-:W-:Y:S02]  /*66e0*/  IMAD R0, R5, R14.reuse, RZ ;  /* 0x0000000e05007224 */ /* 0x080fe400078e02ff */
[C---:B------:R-:W-:Y:S01]  /*66f0*/  IMAD.WIDE.U32 R4, R3.reuse, R14, R16 ;  /* 0x0000000e03047225 */ /* 0x040fe200078e0010 */
[----:B------:R-:W2:Y:S01]  /*6700*/  LDC R8, c[0x0][0x608] ;  /* 0x00018200ff087b82 */ /* 0x000ea20000000800 */
[----:B------:R-:W3:Y:S02]  /*6710*/  F2I.U32.TRUNC.NTZ R7, R7 ;  /* 0x0000000700077305 */ /* 0x000ee4000020f000 */
[----:B------:R-:W-:Y:S01]  /*6720*/  IMAD R3, R3, R15, R0 ;  /* 0x0000000f03037224 */ /* 0x000fe200078e0200 */
[----:B------:R-:W-:-:S03]  /*6730*/  I2FP.F32.U32 R0, R18 ;  /* 0x0000001200007245 */ /* 0x000fc60000201000 */
[----:B------:R-:W-:Y:S01]  /*6740*/  IMAD.IADD R3, R5, 0x1, R3 ;  /* 0x0000000105037824 */ /* 0x000fe200078e0203 */
[----:B------:R-:W4:Y:S01]  /*6750*/  LDC R11, c[0x0][0x658] ;  /* 0x00019600ff0b7b82 */ /* 0x000f220000000800 */
[----:B0-----:R-:W-:-:S04]  /*6760*/  ISETP.NE.U32.AND P0, PT, R24, RZ, PT ;  /* 0x000000ff1800720c */ /* 0x001fc80003f05070 */
[----:B------:R-:W-:-:S03]  /*6770*/  ISETP.NE.AND.EX P0, PT, R25, RZ, PT, P0 ;  /* 0x000000ff1900720c */ /* 0x000fc60003f05300 */
[----:B------:R-:W0:Y:S01]  /*6780*/  LDC R9, c[0x0][0x144] ;  /* 0x00005100ff097b82 */ /* 0x000e220000000800 */
[-C--:B-1----:R-:W-:Y:S01]  /*6790*/  SHF.R.U64 R10, R4, R6.reuse, R3 ;  /* 0x00000006040a7219 */ /* 0x082fe20000001203 */
[----:B---3--:R-:W-:Y:S01]  /*67a0*/  IMAD.MOV R7, RZ, RZ, -R7 ;  /* 0x000000ffff077224 */ /* 0x008fe200078e0a07 */
[----:B------:R-:W-:Y:S01]  /*67b0*/  SHF.R.U32.HI R3, RZ, R6, R3 ;  /* 0x00000006ff037219 */ /* 0x000fe20000011603 */
[----:B------:R-:W-:-:S04]  /*67c0*/  FMUL R6, R0, UR4 ;  /* 0x0000000400067c20 */ /* 0x000fc80008400000 */
[----:B------:R-:W1:Y:S01]  /*67d0*/  LDC R21, c[0x0][0x148] ;  /* 0x00005200ff157b82 */ /* 0x000e620000000800 */
[----:B------:R3:W0:Y:S01]  /*67e0*/  F2I.U32.TRUNC.NTZ R14, R6 ;  /* 0x00000006000e7305 */ /* 0x000622000020f000 */
[-CC-:B--2---:R-:W-:Y:S02]  /*67f0*/  SHF.R.U64 R13, R10, R8.reuse, R3.reuse ;  /* 0x000000080a0d7219 */ /* 0x184fe40000001203 */
[----:B------:R-:W-:-:S04]  /*6800*/  SHF.R.U32.HI R0, RZ, R8, R3 ;  /* 0x00000008ff007219 */ /* 0x000fc80000011603 */
[----:B------:R-:W2:Y:S01]  /*6810*/  LDC R20, c[0x0][0x648] ;  /* 0x00019200ff147b82 */ /* 0x000ea20000000800 */
[-CC-:B----4-:R-:W-:Y:S02]  /*6820*/  SHF.R.U64 R15, R13, R11.reuse, R0.reuse ;  /* 0x0000000b0d0f7219 */ /* 0x190fe40000001200 */
[----:B------:R-:W-:-:S03]  /*6830*/  SHF.R.U32.HI R5, RZ, R11, R0 ;  /* 0x0000000bff057219 */ /* 0x000fc60000011600 */
[----:B------:R-:W-:Y:S02]  /*6840*/  IMAD.MOV.U32 R4, RZ, RZ, R15 ;  /* 0x000000ffff047224 */ /* 0x000fe400078e000f */
[----:B------:R-:W4:Y:S01]  /*6850*/  LDC R26, c[0x0][0x638] ;  /* 0x00018e00ff1a7b82 */ /* 0x000f220000000800 */
[----:B0-----:R-:W-:-:S07]  /*6860*/  IMAD R22, R9, R7, R12 ;  /* 0x0000000709167224 */ /* 0x001fce00078e020c */
[----:B------:R-:W0:Y:S08]  /*6870*/  LDC R27, c[0x0][0x610] ;  /* 0x00018400ff1b7b82 */ /* 0x000e300000000800 */
[----:B------:R-:W0:Y:S01]  /*6880*/  LDC R28, c[0x0][0x600] ;  /* 0x00018000ff1c7b82 */ /* 0x000e220000000800 */
[----:B-123--:R-:W-:Y:S05]  /*6890*/  @!P0 BRA `(.L_x_166) ;  /* 0x0000000000288947 */ /* 0x00efea0003800000 */
[----:B------:R-:W1:Y:S02]  /*68a0*/  LDC R0, c[0x0][0x64c] ;  /* 0x00019300ff007b82 */ /* 0x000e640000000800 */
[----:B-1----:R-:W-:-:S05]  /*68b0*/  IADD3 R3, P0, R15, R0, RZ ;  /* 0x000000000f037210 */ /* 0x002fca0007f1e0ff */
        /* <DEDUP_REMOVED lines=8> */
.L_x_166:
[----:B------:R-:W-:Y:S01]  /*6940*/  ISETP.NE.AND P0, PT, R2, 0x1, PT ;  /* 0x000000010200780c */ /* 0x000fe20003f05270 */
[----:B------:R-:W-:Y:S01]  /*6950*/  IMAD.MOV R14, RZ, RZ, -R14 ;  /* 0x000000ffff0e7224 */ /* 0x000fe200078e0a0e */
[----:B------:R-:W-:Y:S02]  /*6960*/  SHF.R.U64 R0, R4, R20, R5 ;  /* 0x0000001404007219 */ /* 0x000fe40000001205 */
[----:B------:R-:W-:Y:S02]  /*6970*/  LOP3.LUT R3, R13, R102, RZ, 0xc0, !PT ;  /* 0x000000660d037212 */ /* 0x000fe400078ec0ff */
[----:B------:R-:W-:Y:S01]  /*6980*/  LOP3.LUT R5, R10, R101, RZ, 0xc0, !PT ;  /* 0x000000650a057212 */ /* 0x000fe200078ec0ff */
[----:B------:R-:W-:Y:S02]  /*6990*/  IMAD.MOV R4, RZ, RZ, -R0 ;  /* 0x000000ffff047224 */ /* 0x000fe400078e0a00 */
[----:B------:R-:W-:Y:S02]  /*69a0*/  IMAD R3, R98, R0, R3 ;  /* 0x0000000062037224 */ /* 0x000fe400078e0203 */
[----:B----4-:R-:W-:-:S02]  /*69b0*/  IMAD R0, R4, R26, R15 ;  /* 0x0000001a04007224 */ /* 0x010fc400078e020f */
[----:B------:R-:W-:Y:S02]  /*69c0*/  @P0 IMAD R22, R21, R14, R18 ;  /* 0x0000000e15160224 */ /* 0x000fe400078e0212 */
[----:B------:R-:W-:Y:S02]  /*69d0*/  IMAD.MOV.U32 R4, RZ, RZ, 0x1 ;  /* 0x00000001ff047424 */ /* 0x000fe400078e00ff */
[----:B0-----:R-:W-:Y:S02]  /*69e0*/  IMAD R22, R3, R27, R22 ;  /* 0x0000001b03167224 */ /* 0x001fe400078e0216 */
[----:B------:R-:W-:Y:S01]  /*69f0*/  IMAD R3, R0, R28, R5 ;  /* 0x0000001c00037224 */ /* 0x000fe200078e0205 */
[----:B------:R-:W-:-:S04]  /*6a00*/  PRMT R0, R4, 0x7610, R0 ;  /* 0x0000761004007816 */ /* 0x000fc80000000000 */
[----:B------:R-:W-:Y:S02]  /*6a10*/  SEL R18, R3, R22, !P0 ;  /* 0x0000001603127207 */ /* 0x000fe40004000000 */
[----:B------:R-:W-:-:S07]  /*6a20*/  SEL R22, R22, R3, !P0 ;  /* 0x0000000316167207 */ /* 0x000fce0004000000 */
.L_x_164:
[----:B------:R-:W-:Y:S01]  /*6a30*/  LOP3.LUT P0, RZ, R0, 0xff, RZ, 0xc0, !PT ;  /* 0x000000ff00ff7812 */ /* 0x000fe2000780c0ff */
[----:B------:R-:W-:Y:S01]  /*6a40*/  UIMAD.WIDE.U32 UR4, UR38, 0x38e38e39, URZ ;  /* 0x38e38e39260478a5 */ /* 0x000fe2000f8e003f */
[----:B------:R-:W-:-:S03]  /*6a50*/  LOP3.LUT R105, R105, 0x1, RZ, 0x3c, !PT ;  /* 0x0000000169697812 */ /* 0x000fc600078e3cff */
[----:B------:R-:W-:-:S04]  /*6a60*/  USHF.R.U32.HI UR4, URZ, 0x1, UR5 ;  /* 0x000000013f047899 */ /* 0x000fc80008011605 */
[----:B------:R-:W-:-:S04]  /*6a70*/  UIMAD UR38, UR4, -0x9, UR38 ;  /* 0xfffffff7042678a4 */ /* 0x000fc8000f8e0226 */
[----:B------:R-:W-:Y:S08]  /*6a80*/  @P0 BRA `(.L_x_167) ;  /* 0xffffffac00700947 */ /* 0x000ff0000383ffff */
[----:B------:R-:W-:Y:S05]  /*6a90*/  EXIT ;  /* 0x000000000000794d */ /* 0x000fea0003800000 */
.L_x_18:
[----:B------:R-:W-:-:S08]  /*6aa0*/  ISETP.NE.AND P0, PT, R9, RZ, PT ;  /* 0x000000ff0900720c */ /* 0x000fd00003f05270 */
[----:B0-----:R-:W0:-:S00]  /*6ab0*/  USETMAXREG.DEALLOC.CTAPOOL 0x28 ;  /* 0x00000028000079c8 */ /* 0x001e0000080e0500 */
[----:B------:R-:W-:Y:S05]  /*6ac0*/  @P0 EXIT ;  /* 0x000000000000094d */ /* 0x000fea0003800000 */
[----:B0-----:R-:W-:Y:S01]  /*6ad0*/  LOP3.LUT P0, RZ, R3, 0xff, RZ, 0xc0, !PT ;  /* 0x000000ff03ff7812 */ /* 0x001fe2000780c0ff */
[----:B------:R-:W-:Y:S02]  /*6ae0*/  IMAD.MOV.U32 R3, RZ, RZ, 0x1 ;  /* 0x00000001ff037424 */ /* 0x000fe400078e00ff */
[----:B------:R-:W-:-:S10]  /*6af0*/  IMAD.MOV.U32 R8, RZ, RZ, RZ ;  /* 0x000000ffff087224 */ /* 0x000fd400078e00ff */
[----:B------:R-:W-:Y:S05]  /*6b00*/  @!P0 BRA `(.L_x_168) ;  /* 0x0000000c00688947 */ /* 0x000fea0003800000 */
[----:B------:R-:W0:Y:S01]  /*6b10*/  S2UR UR9, SR_CgaCtaId ;  /* 0x00000000000979c3 */ /* 0x000e220000008800 */
[----:B------:R-:W-:Y:S01]  /*6b20*/  ULDC UR5, c[0x0][0x658] ;  /* 0x0001960000057ab9 */ /* 0x000fe20000000800 */
[----:B------:R-:W-:Y:S01]  /*6b30*/  UMOV UR10, 0xffffffff ;  /* 0xffffffff000a7882 */ /* 0x000fe20000000000 */
[----:B------:R-:W-:Y:S01]  /*6b40*/  UMOV UR11, 0x1 ;  /* 0x00000001000b7882 */ /* 0x000fe20000000000 */
[----:B------:R-:W-:Y:S01]  /*6b50*/  USHF.L.U32 UR10, UR10, UR5, URZ ;  /* 0x000000050a0a7299 */ /* 0x000fe2000800063f */
[----:B------:R-:W-:Y:S01]  /*6b60*/  LOP3.LUT P0, RZ, R4, 0x1f, RZ, 0xc0, !PT ;  /* 0x0000001f04ff7812 */ /* 0x000fe2000780c0ff */
[----:B------:R-:W-:Y:S01]  /*6b70*/  BSSY B0, `(.L_x_168) ;  /* 0x00000d3000007945 */ /* 0x000fe20003800000 */
[C---:B------:R-:W-:Y:S01]  /*6b80*/  ISETP.NE.AND P2, PT, R5.reuse, RZ, PT ;  /* 0x000000ff0500720c */ /* 0x040fe20003f45270 */
[----:B------:R-:W-:Y:S01]  /*6b90*/  ULOP3.LUT UR13, URZ, UR10, URZ, 0x33, !UPT ;  /* 0x0000000a3f0d7292 */ /* 0x000fe2000f8e333f */
[----:B------:R-:W-:Y:S01]  /*6ba0*/  ISETP.NE.OR P0, PT, R5, RZ, !P0 ;  /* 0x000000ff0500720c */ /* 0x000fe20004705670 */
[----:B------:R-:W-:Y:S01]  /*6bb0*/  IMAD.MOV.U32 R10, RZ, RZ, 0x1 ;  /* 0x00000001ff0a7424 */ /* 0x000fe200078e00ff */
[----:B------:R-:W-:Y:S01]  /*6bc0*/  LOP3.LUT R9, R23, 0x2, RZ, 0xfc, !PT ;  /* 0x0000000217097812 */ /* 0x000fe200078efcff */
[----:B------:R-:W-:Y:S01]  /*6bd0*/  IMAD.MOV.U32 R3, RZ, RZ, 0x1 ;  /* 0x00000001ff037424 */ /* 0x000fe200078e00ff */
[----:B------:R-:W-:Y:S01]  /*6be0*/  ULDC UR4, c[0x0][0x600] ;  /* 0x0001800000047ab9 */ /* 0x000fe20000000800 */
[----:B------:R-:W-:Y:S01]  /*6bf0*/  IMAD.MOV.U32 R8, RZ, RZ, RZ ;  /* 0x000000ffff087224 */ /* 0x000fe200078e00ff */
[----:B------:R-:W-:Y:S01]  /*6c00*/  UMOV UR18, 0x5 ;  /* 0x0000000500127882 */ /* 0x000fe20000000000 */
[----:B------:R-:W-:-:S02]  /*6c10*/  UIADD3 UR26, UR40, 0x1, URZ ;  /* 0x00000001281a7890 */ /* 0x000fc4000fffe03f */
[----:B------:R-:W-:Y:S02]  /*6c20*/  UIADD3 UR4, UR4, -0x1, URZ ;  /* 0xffffffff04047890 */ /* 0x000fe4000fffe03f */
[----:B------:R-:W-:Y:S01]  /*6c30*/  USHF.L.U32 UR5, UR11, UR5, URZ ;  /* 0x000000050b057299 */ /* 0x000fe2000800063f */
[----:B------:R-:W-:Y:S01]  /*6c40*/  ULDC.64 UR24, c[0x0][0x198] ;  /* 0x0000660000187ab9 */ /* 0x000fe20000000a00 */
[----:B0-----:R-:W-:Y:S02]  /*6c50*/  ULOP3.LUT UR8, UR9, 0x1, URZ, 0xc0, !UPT ;  /* 0x0000000109087892 */ /* 0x001fe4000f8ec03f */
[----:B------:R-:W-:Y:S02]  /*6c60*/  USHF.R.U32.HI UR27, URZ, 0x1, UR9 ;  /* 0x000000013f1b7899 */ /* 0x000fe40008011609 */
[----:B------:R-:W-:Y:S02]  /*6c70*/  USHF.L.U32 UR6, UR9, 0x6, URZ ;  /* 0x0000000609067899 */ /* 0x000fe4000800063f */
[----:B------:R-:W-:-:S02]  /*6c80*/  USHF.L.U32 UR7, UR9, 0xb, URZ ;  /* 0x0000000b09077899 */ /* 0x000fc4000800063f */
[----:B------:R-:W-:Y:S02]  /*6c90*/  ULOP3.LUT UR9, UR9, 0xfffffffe, URZ, 0xc0, !UPT ;  /* 0xfffffffe09097892 */ /* 0x000fe4000f8ec03f */
[----:B------:R-:W-:Y:S02]  /*6ca0*/  UISETP.GT.U32.AND UP0, UPT, UR8, 0xffff, UPT ;  /* 0x0000ffff0800788c */ /* 0x000fe4000bf04070 */
[----:B------:R-:W-:Y:S02]  /*6cb0*/  USHF.L.U32 UR10, UR11, UR9, URZ ;  /* 0x000000090b0a7299 */ /* 0x000fe4000800063f */
[----:B------:R-:W-:Y:S02]  /*6cc0*/  ULOP3.LUT UR9, UR9, 0x1, URZ, 0xfc, !UPT ;  /* 0x0000000109097892 */ /* 0x000fe4000f8efc3f */
[----:B------:R-:W-:Y:S02]  /*6cd0*/  USEL UR8, UR8, 0xffff, !UP0 ;  /* 0x0000ffff08087887 */ /* 0x000fe4000c000000 */
[----:B------:R-:W-:-:S02]  /*6ce0*/  USHF.L.U32 UR9, UR11, UR9, URZ ;  /* 0x000000090b097299 */ /* 0x000fc4000800063f */
[----:B------:R-:W-:Y:S02]  /*6cf0*/  ULOP3.LUT UR8, UR8, 0xffff, URZ, 0xc0, !UPT ;  /* 0x0000ffff08087892 */ /* 0x000fe4000f8ec03f */
[----:B------:R-:W-:Y:S02]  /*6d00*/  ULOP3.LUT UR6, UR6, 0x40, URZ, 0xc0, !UPT ;  /* 0x0000004006067892 */ /* 0x000fe4000f8ec03f */
[----:B------:R-:W-:Y:S02]  /*6d10*/  ULOP3.LUT UR7, UR7, 0x800, URZ, 0xc0, !UPT ;  /* 0x0000080007077892 */ /* 0x000fe4000f8ec03f */
[----:B------:R-:W-:Y:S02]  /*6d20*/  ULOP3.LUT UR19, UR10, UR9, URZ, 0xfc, !UPT ;  /* 0x000000090a137292 */ /* 0x000fe4000f8efc3f */
[----:B------:R-:W-:-:S12]  /*6d30*/  USHF.L.U32 UR18, UR18, UR8, URZ ;  /* 0x0000000812127299 */ /* 0x000fd8000800063f */
.L_x_180:
[----:B------:R-:W-:-:S03]  /*6d40*/  UMOV UR8, 0xffffffff ;  /* 0xffffffff00087882 */ /* 0x000fc60000000000 */
[----:B------:R-:W-:Y:S05]  /*6d50*/  BRA.DIV UR8, `(.L_x_169) ;  /* 0x0000001208a47947 */ /* 0x000fea000b800000 */
[----:B------:R-:W-:-:S13]  /*6d60*/  ELECT P6, URZ, PT ;  /* 0x00000000003f782f */ /* 0x000fda00038c0000 */
.L_x_198:
[----:B------:R-:W0:Y:S01]  /*6d70*/  LDC R4, c[0x0][0x28c] ;  /* 0x0000a300ff047b82 */ /* 0x000e220000000800 */
[----:B------:R-:W-:Y:S01]  /*6d80*/  BSSY B1, `(.L_x_170) ;  /* 0x000003d000017945 */ /* 0x000fe20003800000 */
[----:B0-----:R-:W-:-:S13]  /*6d90*/  ISETP.LT.OR P6, PT, R4, 0x1, !P6 ;  /* 0x000000010400780c */ /* 0x001fda00077c1670 */
[----:B------:R-:W-:Y:S05]  /*6da0*/  @P6 BRA `(.L_x_171) ;  /* 0x0000000000e86947 */ /* 0x000fea0003800000 */
[----:B------:R-:W-:Y:S01]  /*6db0*/  LEA R22, R22, UR27, 0x1 ;  /* 0x0000001b16167c11 */ /* 0x000fe2000f8e08ff */
[----:B------:R-:W-:Y:S01]  /*6dc0*/  IMAD.MOV.U32 R12, RZ, RZ, RZ ;  /* 0x000000ffff0c7224 */ /* 0x000fe200078e00ff */
[----:B------:R-:W-:Y:S01]  /*6dd0*/  LEA R18, R18, UR6, 0x7 ;  /* 0x0000000612127c11 */ /* 0x000fe2000f8e38ff */
[----:B------:R-:W-:Y:S02]  /*6de0*/  IMAD.U32 R14, RZ, RZ, UR26 ;  /* 0x0000001aff0e7e24 */ /* 0x000fe4000f8e00ff */
[----:B------:R-:W-:Y:S02]  /*6df0*/  IMAD.MOV.U32 R4, RZ, RZ, R3 ;  /* 0x000000ffff047224 */ /* 0x000fe400078e0003 */
[----:B------:R-:W-:Y:S02]  /*6e00*/  IMAD.MOV.U32 R5, RZ, RZ, R8 ;  /* 0x000000ffff057224 */ /* 0x000fe400078e0008 */
[----:B------:R-:W-:-:S07]  /*6e10*/  IMAD.SHL.U32 R22, R22, 0x20, RZ ;  /* 0x0000002016167824 */ /* 0x000fce00078e00ff */
.L_x_175:
[----:B------:R-:W0:Y:S01]  /*6e20*/  S2R R7, SR_CgaCtaId ;  /* 0x0000000000077919 */ /* 0x000e220000008800 */
[----:B------:R-:W-:-:S04]  /*6e30*/  MOV R6, 0x400 ;  /* 0x0000040000067802 */ /* 0x000fc80000000f00 */
[----:B0-----:R-:W-:Y:S02]  /*6e40*/  LEA R13, R7, R6, 0x18 ;  /* 0x00000006070d7211 */ /* 0x001fe400078ec0ff */
[----:B------:R-:W-:Y:S01]  /*6e50*/  SHF.L.U32 R6, R4, 0x1f, RZ ;  /* 0x0000001f04067819 */ /* 0x000fe200000006ff */
[----:B------:R-:W0:Y:S02]  /*6e60*/  @!P2 LDC R7, c[0x0][0x500] ;  /* 0x00014000ff07ab82 */ /* 0x000e240000000800 */
[----:B------:R-:W-:-:S04]  /*6e70*/  IMAD R11, R5, 0x8, R13 ;  /* 0x00000008050b7824 */ /* 0x000fc800078e020d */
[----:B------:R-:W1:Y:S02]  /*6e80*/  SYNCS.PHASECHK.TRANS64.TRYWAIT P1, [R11+URZ+0x48], R6 ;  /* 0x000048060b0075a7 */ /* 0x000e64000802017f */
[----:B-1----:R-:W-:Y:S05]  /*6e90*/  @!P1 BRA `(.L_x_172) ;  /* 0x0000001000749947 */ /* 0x002fea0003800000 */
.L_x_199:
[----:B-1----:R-:W-:Y:S01]  /*6ea0*/  PRMT R6, R9, 0x9910, RZ ;  /* 0x0000991009067816 */ /* 0x002fe200000000ff */
[----:B0-----:R0:W-:Y:S03]  /*6eb0*/  @!P2 SYNCS.ARRIVE.TRANS64 RZ, [R11+URZ], R7 ;  /* 0x000000070bffa9a7 */ /* 0x0011e6000800003f */
[----:B------:R-:W-:-:S13]  /*6ec0*/  ISETP.NE.AND P1, PT, R6, 0x2, PT ;  /* 0x000000020600780c */ /* 0x000fda0003f25270 */
[----:B0-----:R-:W-:Y:S05]  /*6ed0*/  @P1 BRA `(.L_x_173) ;  /* 0x0000000000041947 */ /* 0x001fea0003800000 */
[----:B------:R-:W-:Y:S01]  /*6ee0*/  BPT.TRAP 0x1 ;  /* 0x000000040000795c */ /* 0x000fe20000300000 */
.L_x_173:
[----:B------:R-:W-:Y:S05]  /*6ef0*/  @P0 BRA `(.L_x_174) ;  /* 0x0000000000040947 */ /* 0x000fea0003800000 */
[----:B------:R-:W-:Y:S01]  /*6f00*/  BPT.TRAP 0x1 ;  /* 0x000000040000795c */ /* 0x000fe20000300000 */
.L_x_174:
[----:B------:R-:W-:Y:S01]  /*6f10*/  LEA R6, R5, UR27, 0x1 ;  /* 0x0000001b05067c11 */ /* 0x000fe2000f8e08ff */
[----:B------:R-:W-:Y:S01]  /*6f20*/  VIADD R14, R14, 0xffffffff ;  /* 0xffffffff0e0e7836 */ /* 0x000fe20000000000 */
[----:B------:R-:W-:Y:S01]  /*6f30*/  R2UR UR22, R22 ;  /* 0x00000000161672ca */ /* 0x000fe200000e0000 */
[----:B------:R-:W-:Y:S01]  /*6f40*/  UIADD3 UR14, UP0, UR24, 0xf0, URZ ;  /* 0x000000f0180e7890 */ /* 0x000fe2000ff1e03f */
[----:B------:R-:W-:Y:S01]  /*6f50*/  R2UR UR9, R11 ;  /* 0x000000000b0972ca */ /* 0x000fe200000e0000 */
[----:B------:R-:W-:Y:S01]  /*6f60*/  IMAD.SHL.U32 R6, R6, 0x400, RZ ;  /* 0x0000040006067824 */ /* 0x000fe200078e00ff */
[----:B------:R-:W-:Y:S01]  /*6f70*/  R2UR UR10, R12 ;  /* 0x000000000c0a72ca */ /* 0x000fe200000e0000 */
[----:B------:R-:W-:Y:S01]  /*6f80*/  UIADD3 UR30, UP1, UR24, 0x1f0, URZ ;  /* 0x000001f0181e7890 */ /* 0x000fe2000ff3e03f */
[----:B------:R-:W-:Y:S01]  /*6f90*/  R2UR UR12, R19 ;  /* 0x00000000130c72ca */ /* 0x000fe200000e0000 */
[--C-:B------:R-:W-:Y:S01]  /*6fa0*/  IMAD R7, R6, 0x4, R13.reuse ;  /* 0x0000000406077824 */ /* 0x100fe200078e020d */
[----:B------:R-:W-:Y:S01]  /*6fb0*/  LEA R6, R5, UR7, 0xc ;  /* 0x0000000705067c11 */ /* 0x000fe2000f8e60ff */
[----:B------:R-:W-:Y:S01]  /*6fc0*/  UIADD3.X UR15, URZ, UR25, URZ, UP0, !UPT ;  /* 0x000000193f0f7290 */ /* 0x000fe200087fe43f */
[----:B------:R-:W-:Y:S01]  /*6fd0*/  R2UR UR23, R18 ;  /* 0x00000000121772ca */ /* 0x000fe200000e0000 */
[----:B------:R-:W-:Y:S01]  /*6fe0*/  UPRMT UR20, URZ, 0x5410, UR18 ;  /* 0x000054103f147896 */ /* 0x000fe20008000012 */
[----:B------:R-:W-:Y:S01]  /*6ff0*/  R2UR UR8, R7 ;  /* 0x00000000070872ca */ /* 0x000fe200000e0000 */
[----:B------:R-:W-:Y:S01]  /*7000*/  IMAD R6, R6, 0x4, R13 ;  /* 0x0000000406067824 */ /* 0x000fe200078e020d */
[----:B------:R-:W-:Y:S01]  /*7010*/  ISETP.GT.AND P3, PT, R14, 0x1, PT ;  /* 0x000000010e00780c */ /* 0x000fe20003f64270 */
[----:B------:R-:W-:Y:S01]  /*7020*/  VIADD R5, R5, 0x1 ;  /* 0x0000000105057836 */ /* 0x000fe20000000000 */
[----:B------:R-:W-:Y:S01]  /*7030*/  UPRMT UR28, URZ, 0x5410, UR19 ;  /* 0x000054103f1c7896 */ /* 0x000fe20008000013 */
[----:B------:R-:W-:Y:S01]  /*7040*/  VIADD R12, R12, 0x20 ;  /* 0x000000200c0c7836 */ /* 0x000fe20000000000 */
[----:B------:R-:W-:Y:S01]  /*7050*/  R2UR UR11, R6 ;  /* 0x00000000060b72ca */ /* 0x000fe200000e0000 */
[----:B------:R-:W-:Y:S01]  /*7060*/  UIADD3.X UR31, URZ, UR25, URZ, UP1, !UPT ;  /* 0x000000193f1f7290 */ /* 0x000fe20008ffe43f */
[----:B------:R-:W-:Y:S01]  /*7070*/  ISETP.NE.AND P1, PT, R5, 0x9, PT ;  /* 0x000000090500780c */ /* 0x000fe20003f25270 */
[----:B------:R-:W-:Y:S01]  /*7080*/  UMOV UR16, 0x0 ;  /* 0x0000000000107882 */ /* 0x000fe20000000000 */
[----:B------:R-:W-:-:S02]  /*7090*/  UMOV UR17, 0x10000000 ;  /* 0x1000000000117882 */ /* 0x000fc40000000000 */
[----:B------:R-:W-:Y:S01]  /*70a0*/  SEL R7, RZ, 0x1, P1 ;  /* 0x00000001ff077807 */ /* 0x000fe20000800000 */
[----:B------:R-:W-:Y:S01]  /*70b0*/  UIADD3 UR8, UR8, 0x180, URZ ;  /* 0x0000018008087890 */ /* 0x000fe2000fffe03f */
[----:B------:R-:W-:Y:S02]  /*70c0*/  SEL R5, R5, RZ, P1 ;  /* 0x000000ff05057207 */ /* 0x000fe40000800000 */
[----:B------:R-:W-:-:S03]  /*70d0*/  LOP3.LUT R4, R4, R7, RZ, 0x3c, !PT ;  /* 0x0000000704047212 */ /* 0x000fc600078e3cff */
[----:B------:R-:W-:-:S03]  /*70e0*/  UIADD3 UR21, UR11, 0x12180, URZ ;  /* 0x000121800b157890 */ /* 0x000fc6000fffe03f */
[----:B------:R-:W-:Y:S02]  /*70f0*/  UMOV UR11, UR22 ;  /* 0x00000016000b7c82 */ /* 0x000fe40008000000 */
[----:B------:R0:W-:Y:S02]  /*7100*/  UTMALDG.3D.MULTICAST [UR8], [UR14], UR20, desc[UR16] ;  /* 0x000010080e0073b4 */ /* 0x0001e40008011814 */
[----:B0-----:R-:W-:Y:S01]  /*7110*/  UMOV UR8, UR21 ;  /* 0x0000001500087c82 */ /* 0x001fe20008000000 */
[----:B------:R-:W-:Y:S02]  /*7120*/  UMOV UR11, UR23 ;  /* 0x00000017000b7c82 */ /* 0x000fe40008000000 */
[----:B------:R0:W-:Y:S02]  /*7130*/  UTMALDG.3D.MULTICAST [UR8], [UR30], UR28, desc[UR16] ;  /* 0x000010081e0073b4 */ /* 0x0001e4000801181c */
[----:B0-----:R-:W-:Y:S05]  /*7140*/  @P3 BRA `(.L_x_175) ;  /* 0xfffffffc00343947 */ /* 0x001fea000383ffff */
.L_x_171:
[----:B------:R-:W-:Y:S05]  /*7150*/  BSYNC B1 ;  /* 0x0000000000017941 */ /* 0x000fea0003800000 */
.L_x_170:
[----:B------:R-:W2:Y:S01]  /*7160*/  LDL.64 R20, [R1] ;  /* 0x0000000001147983 */ /* 0x000ea20000100a00 */
[----:B------:R-:W-:Y:S01]  /*7170*/  LOP3.LUT P4, RZ, R10, 0xff, RZ, 0xc0, !PT ;  /* 0x000000ff0aff7812 */ /* 0x000fe2000788c0ff */
[----:B------:R-:W-:Y:S01]  /*7180*/  VIADD R7, R8, UR40 ;  /* 0x0000002808077c36 */ /* 0x000fe20008000000 */
[----:B------:R-:W-:Y:S01]  /*7190*/  ULDC.64 UR8, c[0x0][0x650] ;  /* 0x0001940000087ab9 */ /* 0x000fe20000000a00 */
[----:B------:R-:W-:Y:S01]  /*71a0*/  IMAD.U32 R8, RZ, RZ, UR40 ;  /* 0x00000028ff087e24 */ /* 0x000fe2000f8e00ff */
[----:B------:R-:W-:Y:S01]  /*71b0*/  UISETP.GE.U32.AND UP0, UPT, UR40, 0x9, UPT ;  /* 0x000000092800788c */ /* 0x000fe2000bf06070 */
[----:B------:R-:W-:Y:S01]  /*71c0*/  BSSY B1, `(.L_x_176) ;  /* 0x000006b000017945 */ /* 0x000fe20003800000 */
[----:B------:R-:W-:Y:S01]  /*71d0*/  ISETP.GT.U32.AND P1, PT, R7, 0x8, PT ;  /* 0x000000080700780c */ /* 0x000fe20003f24070 */
[----:B------:R-:W-:Y:S01]  /*71e0*/  IMAD.MOV.U32 R22, RZ, RZ, -0x1 ;  /* 0xffffffffff167424 */ /* 0x000fe200078e00ff */
[----:B------:R-:W-:Y:S01]  /*71f0*/  PRMT R10, RZ, 0x7610, R10 ;  /* 0x00007610ff0a7816 */ /* 0x000fe2000000000a */
[----:B------:R-:W-:Y:S01]  /*7200*/  IMAD.MOV.U32 R18, RZ, RZ, -0x1 ;  /* 0xffffffffff127424 */ /* 0x000fe200078e00ff */
[----:B------:R-:W-:Y:S01]  /*7210*/  ISETP.LT.U32.AND P1, PT, R8, 0x9, P1 ;  /* 0x000000090800780c */ /* 0x000fe20000f21070 */
[----:B------:R-:W-:Y:S01]  /*7220*/  IMAD.MOV.U32 R19, RZ, RZ, -0x1 ;  /* 0xffffffffff137424 */ /* 0x000fe200078e00ff */
[----:B------:R-:W-:Y:S01]  /*7230*/  PLOP3.LUT P3, PT, PT, PT, UP0, 0x80, 0x0 ;  /* 0x000000000000781c */ /* 0x000fe20003f6f008 */
[----:B------:R-:W0:Y:S01]  /*7240*/  @P4 S2R R5, SR_CgaCtaId ;  /* 0x0000000000054919 */ /* 0x000e220000008800 */
[----:B------:R-:W-:-:S04]  /*7250*/  @P4 MOV R4, 0x400 ;  /* 0x0000040000044802 */ /* 0x000fc80000000f00 */
[----:B0-----:R-:W-:Y:S01]  /*7260*/  @P4 LEA R6, R5, R4, 0x18 ;  /* 0x0000000405064211 */ /* 0x001fe200078ec0ff */
[----:B------:R-:W-:Y:S01]  /*7270*/  IMAD.WIDE.U32 R4, R7, 0x38e38e39, RZ ;  /* 0x38e38e3907047825 */ /* 0x000fe200078e00ff */
[----:B------:R-:W-:Y:S02]  /*7280*/  SEL R4, RZ, 0x1, !P1 ;  /* 0x00000001ff047807 */ /* 0x000fe40004800000 */
[----:B------:R0:W-:Y:S02]  /*7290*/  @P4 SYNCS.ARRIVE.TRANS64.A1T0 RZ, [R6+URZ+0xc8], RZ ;  /* 0x0000c8ff06ff49a7 */ /* 0x0001e4000810003f */
[----:B------:R-:W-:Y:S02]  /*72a0*/  LOP3.LUT R3, R3, R4, RZ, 0x3c, !PT ;  /* 0x0000000403037212 */ /* 0x000fe400078e3cff */
[----:B------:R-:W-:Y:S02]  /*72b0*/  PRMT R4, RZ, 0x7610, R4 ;  /* 0x00007610ff047816 */ /* 0x000fe40000000004 */
[----:B0-----:R-:W-:-:S04]  /*72c0*/  SHF.R.U32.HI R6, RZ, 0x1, R5 ;  /* 0x00000001ff067819 */ /* 0x001fc80000011605 */
[----:B------:R-:W-:Y:S01]  /*72d0*/  @P3 LOP3.LUT R3, R3, 0x1, R6, 0x78, !PT ;  /* 0x0000000103033812 */ /* 0x000fe200078e7806 */
[----:B------:R-:W-:Y:S01]  /*72e0*/  IMAD R8, R6, -0x9, R7 ;  /* 0xfffffff706087824 */ /* 0x000fe200078e0207 */
[----:B--2---:R-:W-:-:S04]  /*72f0*/  IADD3 R16, P4, R16, R20, RZ ;  /* 0x0000001410107210 */ /* 0x004fc80007f9e0ff */
[----:B------:R-:W-:Y:S01]  /*7300*/  ISETP.GE.U32.AND P1, PT, R16, UR8, PT ;  /* 0x0000000810007c0c */ /* 0x000fe2000bf26070 */
[----:B------:R-:W-:-:S05]  /*7310*/  IMAD.X R17, R17, 0x1, R0, P4 ;  /* 0x0000000111117824 */ /* 0x000fca00020e0600 */
[----:B------:R-:W-:-:S13]  /*7320*/  ISETP.GE.U32.AND.EX P1, PT, R17, UR9, PT, P1 ;  /* 0x0000000911007c0c */ /* 0x000fda000bf26110 */
[----:B------:R-:W-:Y:S05]  /*7330*/  @P1 BRA `(.L_x_177) ;  /* 0x00000004004c1947 */ /* 0x000fea0003800000 */
[----:B------:R-:W0:Y:S01]  /*7340*/  S2R R12, SR_CTAID.X ;  /* 0x00000000000c7919 */ /* 0x000e220000002500 */
[----:B------:R-:W-:Y:S01]  /*7350*/  ULDC.64 UR8, c[0x0][0x628] ;  /* 0x00018a0000087ab9 */ /* 0x000fe20000000a00 */
[----:B------:R-:W1:Y:S01]  /*7360*/  LDC R13, c[0x0][0x144] ;  /* 0x00005100ff0d7b82 */ /* 0x000e620000000800 */
[----:B------:R-:W-:Y:S01]  /*7370*/  ISETP.NE.U32.AND P1, PT, RZ, UR8, PT ;  /* 0x00000008ff007c0c */ /* 0x000fe2000bf25070 */
[----:B------:R-:W2:Y:S01]  /*7380*/  S2R R11, SR_CTAID.Y ;  /* 0x00000000000b7919 */ /* 0x000ea20000002600 */
[----:B------:R-:W-:Y:S01]  /*7390*/  ULDC UR10, c[0x0][0x150] ;  /* 0x00005400000a7ab9 */ /* 0x000fe20000000800 */
[----:B------:R-:W-:Y:S01]  /*73a0*/  ULDC UR11, c[0x0][0x630] ;  /* 0x00018c00000b7ab9 */ /* 0x000fe20000000800 */
[----:B------:R-:W-:Y:S01]  /*73b0*/  ISETP.NE.AND.EX P1, PT, RZ, UR9, PT, P1 ;  /* 0x00000009ff007c0c */ /* 0x000fe2000bf25310 */
[----:B------:R-:W-:Y:S01]  /*73c0*/  IMAD.MOV.U32 R4, RZ, RZ, R16 ;  /* 0x000000ffff047224 */ /* 0x000fe200078e0010 */
[----:B0-----:R-:W-:-:S05]  /*73d0*/  I2FP.F32.U32 R5, R12 ;  /* 0x0000000c00057245 */ /* 0x001fca0000201000 */
[----:B------:R-:W-:Y:S01]  /*73e0*/  FMUL R14, R5, UR10 ;  /* 0x0000000a050e7c20 */ /* 0x000fe20008400000 */
[----:B------:R-:W-:-:S05]  /*73f0*/  IMAD.MOV.U32 R5, RZ, RZ, R17 ;  /* 0x000000ffff057224 */ /* 0x000fca00078e0011 */
[----:B--2---:R-:W-:Y:S05]  /*7400*/  @!P1 BRA `(.L_x_178) ;  /* 0x0000000000289947 */ /* 0x004fea0003800000 */
[----:B------:R-:W-:Y:S02]  /*7410*/  ULDC UR10, c[0x0][0x634] ;  /* 0x00018d00000a7ab9 */ /* 0x000fe40000000800 */
[----:B------:R-:W-:-:S05]  /*7420*/  IADD3 R5, P1, R16, UR10, RZ ;  /* 0x0000000a10057c10 */ /* 0x000fca000ff3e0ff */
[----:B------:R-:W-:-:S04]  /*7430*/  IMAD.X R15, RZ, RZ, R17, P1 ;  /* 0x000000ffff0f7224 */ /* 0x000fc800008e0611 */
[----:B------:R-:W-:-:S04]  /*7440*/  IMAD.WIDE.U32 R6, R15, UR8, RZ ;  /* 0x000000080f067c25 */ /* 0x000fc8000f8e00ff */
[----:B------:R-:W-:-:S04]  /*7450*/  IMAD.WIDE.U32 R6, P1, R5, UR9, R6 ;  /* 0x0000000905067c25 */ /* 0x000fc8000f820006 */
[----:B------:R-:W-:-:S04]  /*7460*/  IMAD.WIDE.U32 R4, R5, UR8, RZ ;  /* 0x0000000805047c25 */ /* 0x000fc8000f8e00ff */
[----:B------:R-:W-:Y:S01]  /*7470*/  IMAD.MOV.U32 R4, RZ, RZ, R7 ;  /* 0x000000ffff047224 */ /* 0x000fe200078e0007 */
[----:B------:R-:W-:Y:S01]  /*7480*/  IADD3 RZ, P3, R5, R6, RZ ;  /* 0x0000000605ff7210 */ /* 0x000fe20007f7e0ff */
[----:B------:R-:W-:-:S04]  /*7490*/  IMAD.X R5, RZ, RZ, RZ, P1 ;  /* 0x000000ffff057224 */ /* 0x000fc800008e06ff */
[----:B------:R-:W-:-:S08]  /*74a0*/  IMAD.WIDE.U32.X R4, R15, UR9, R4, P3 ;  /* 0x000000090f047c25 */ /* 0x000fd000098e0404 */
.L_x_178:
[--C-:B------:R-:W-:Y:S01]  /*74b0*/  SHF.R.U64 R19, R4, UR11, R5.reuse ;  /* 0x0000000b04137c19 */ /* 0x100fe20008001205 */
[----:B------:R-:W0:Y:S01]  /*74c0*/  F2I.U32.TRUNC.NTZ R14, R14 ;  /* 0x0000000e000e7305 */ /* 0x000e22000020f000 */
[----:B------:R-:W-:Y:S01]  /*74d0*/  SHF.R.U32.HI R4, RZ, UR11, R5 ;  /* 0x0000000bff047c19 */ /* 0x000fe20008011605 */
[----:B------:R-:W-:Y:S01]  /*74e0*/  ULDC.64 UR8, c[0x0][0x620] ;  /* 0x0001880000087ab9 */ /* 0x000fe20000000a00 */
[----:B------:R-:W-:Y:S01]  /*74f0*/  IADD3 R7, P1, RZ, -R19, RZ ;  /* 0x80000013ff077210 */ /* 0x000fe20007f3e0ff */
[----:B------:R-:W-:Y:S01]  /*7500*/  ULDC.64 UR10, c[0x0][0x640] ;  /* 0x00019000000a7ab9 */ /* 0x000fe20000000a00 */
[----:B------:R-:W2:Y:S03]  /*7510*/  LDC R18, c[0x0][0x148] ;  /* 0x00005200ff127b82 */ /* 0x000ea60000000800 */
[----:B------:R-:W-:Y:S01]  /*7520*/  IMAD.X R4, RZ, RZ, ~R4, P1 ;  /* 0x000000ffff047224 */ /* 0x000fe200008e0e04 */
[----:B------:R-:W-:-:S03]  /*7530*/  ISETP.NE.U32.AND P1, PT, RZ, UR10, PT ;  /* 0x0000000aff007c0c */ /* 0x000fc6000bf25070 */
[----:B------:R-:W-:Y:S01]  /*7540*/  IMAD R6, R4, UR8, RZ ;  /* 0x0000000804067c24 */ /* 0x000fe2000f8e02ff */
[----:B------:R-:W-:Y:S01]  /*7550*/  ISETP.NE.AND.EX P1, PT, RZ, UR11, PT, P1 ;  /* 0x0000000bff007c0c */ /* 0x000fe2000bf25310 */
[----:B------:R-:W-:Y:S01]  /*7560*/  IMAD.WIDE.U32 R4, R7, UR8, R16 ;  /* 0x0000000807047c25 */ /* 0x000fe2000f8e0010 */
[----:B------:R-:W-:-:S03]  /*7570*/  ULDC UR8, c[0x0][0x618] ;  /* 0x0001860000087ab9 */ /* 0x000fc60000000800 */
[----:B------:R-:W-:Y:S01]  /*7580*/  IMAD R7, R7, UR9, R6 ;  /* 0x0000000907077c24 */ /* 0x000fe2000f8e0206 */
[----:B------:R-:W-:Y:S01]  /*7590*/  ULDC UR9, c[0x0][0x154] ;  /* 0x0000550000097ab9 */ /* 0x000fe20000000800 */
[----:B0-----:R-:W-:Y:S02]  /*75a0*/  IMAD.MOV R6, RZ, RZ, -R14 ;  /* 0x000000ffff067224 */ /* 0x001fe400078e0a0e */
[----:B------:R-:W-:Y:S02]  /*75b0*/  IMAD.IADD R5, R5, 0x1, R7 ;  /* 0x0000000105057824 */ /* 0x000fe400078e0207 */
[----:B-1----:R-:W-:Y:S01]  /*75c0*/  IMAD R12, R13, R6, R12 ;  /* 0x000000060d0c7224 */ /* 0x002fe200078e020c */
[----:B------:R-:W-:Y:S02]  /*75d0*/  I2FP.F32.U32 R6, R11 ;  /* 0x0000000b00067245 */ /* 0x000fe40000201000 */
[--C-:B------:R-:W-:Y:S02]  /*75e0*/  SHF.R.U64 R13, R4, UR8, R5.reuse ;  /* 0x00000008040d7c19 */ /* 0x100fe40008001205 */
[----:B------:R-:W-:Y:S01]  /*75f0*/  SHF.R.U32.HI R4, RZ, UR8, R5 ;  /* 0x00000008ff047c19 */ /* 0x000fe20008011605 */
[----:B------:R-:W-:Y:S01]  /*7600*/  FMUL R6, R6, UR9 ;  /* 0x0000000906067c20 */ /* 0x000fe20008400000 */
[----:B------:R-:W-:-:S02]  /*7610*/  ULDC UR8, c[0x0][0x608] ;  /* 0x0001820000087ab9 */ /* 0x000fc40000000800 */
[--C-:B------:R-:W-:Y:S01]  /*7620*/  SHF.R.U64 R15, R13, UR8, R4.reuse ;  /* 0x000000080d0f7c19 */ /* 0x100fe20008001204 */
[----:B------:R0:W1:Y:S01]  /*7630*/  F2I.U32.TRUNC.NTZ R20, R6 ;  /* 0x0000000600147305 */ /* 0x000062000020f000 */
[----:B------:R-:W-:Y:S01]  /*7640*/  SHF.R.U32.HI R4, RZ, UR8, R4 ;  /* 0x00000008ff047c19 */ /* 0x000fe20008011604 */
[----:B------:R-:W-:-:S03]  /*7650*/  ULDC UR8, c[0x0][0x658] ;  /* 0x0001960000087ab9 */ /* 0x000fc60000000800 */
[--C-:B------:R-:W-:Y:S02]  /*7660*/  SHF.R.U64 R14, R15, UR8, R4.reuse ;  /* 0x000000080f0e7c19 */ /* 0x100fe40008001204 */
[----:B------:R-:W-:-:S03]  /*7670*/  SHF.R.U32.HI R21, RZ, UR8, R4 ;  /* 0x00000008ff157c19 */ /* 0x000fc60008011604 */
[----:B------:R-:W-:Y:S02]  /*7680*/  IMAD.MOV.U32 R4, RZ, RZ, R14 ;  /* 0x000000ffff047224 */ /* 0x000fe400078e000e */
[----:B------:R-:W-:Y:S01]  /*7690*/  IMAD.MOV.U32 R5, RZ, RZ, R21 ;  /* 0x000000ffff057224 */ /* 0x000fe200078e0015 */
[----:B0-----:R-:W-:Y:S06]  /*76a0*/  @!P1 BRA `(.L_x_179) ;  /* 0x0000000000289947 */ /* 0x001fec0003800000 */
        /* <DEDUP_REMOVED lines=10> */
.L_x_179:
[----:B------:R-:W-:Y:S01]  /*7750*/  ISETP.NE.AND P1, PT, R2, 0x1, PT ;  /* 0x000000010200780c */ /* 0x000fe20003f25270 */
[----:B------:R-:W-:Y:S01]  /*7760*/  ULDC UR8, c[0x0][0x648] ;  /* 0x0001920000087ab9 */ /* 0x000fe20000000800 */
[----:B------:R-:W-:Y:S01]  /*7770*/  LOP3.LUT R15, R15, UR13, RZ, 0xc0, !PT ;  /* 0x0000000d0f0f7c12 */ /* 0x000fe2000f8ec0ff */
[----:B-1----:R-:W-:Y:S01]  /*7780*/  IMAD.MOV R20, RZ, RZ, -R20 ;  /* 0x000000ffff147224 */ /* 0x002fe200078e0a14 */
[----:B------:R-:W-:Y:S01]  /*7790*/  SHF.R.U64 R4, R4, UR8, R5 ;  /* 0x0000000804047c19 */ /* 0x000fe20008001205 */
[----:B------:R-:W-:Y:S01]  /*77a0*/  ULDC UR8, c[0x0][0x638] ;  /* 0x00018e0000087ab9 */ /* 0x000fe20000000800 */
[----:B------:R-:W-:Y:S01]  /*77b0*/  LOP3.LUT R13, R13, UR4, RZ, 0xc0, !PT ;  /* 0x000000040d0d7c12 */ /* 0x000fe2000f8ec0ff */
[----:B------:R-:W-:Y:S02]  /*77c0*/  ULDC UR9, c[0x0][0x610] ;  /* 0x0001840000097ab9 */ /* 0x000fe40000000800 */
[----:B------:R-:W-:Y:S02]  /*77d0*/  IMAD.MOV R5, RZ, RZ, -R4 ;  /* 0x000000ffff057224 */ /* 0x000fe400078e0a04 */
[----:B------:R-:W-:-:S02]  /*77e0*/  IMAD R15, R4, UR5, R15 ;  /* 0x00000005040f7c24 */ /* 0x000fc4000f8e020f */
[----:B--2---:R-:W-:Y:S02]  /*77f0*/  @P1 IMAD R12, R18, R20, R11 ;  /* 0x00000014120c1224 */ /* 0x004fe400078e020b */
[----:B------:R-:W-:Y:S01]  /*7800*/  IMAD R14, R5, UR8, R14 ;  /* 0x00000008050e7c24 */ /* 0x000fe2000f8e020e */
[----:B------:R-:W-:Y:S01]  /*7810*/  ULDC UR8, c[0x0][0x600] ;  /* 0x0001800000087ab9 */ /* 0x000fe20000000800 */
[----:B------:R-:W-:Y:S02]  /*7820*/  IMAD R12, R15, UR9, R12 ;  /* 0x000000090f0c7c24 */ /* 0x000fe4000f8e020c */
[----:B------:R-:W-:Y:S02]  /*7830*/  IMAD R5, R14, UR8, R13 ;  /* 0x000000080e057c24 */ /* 0x000fe4000f8e020d */
[----:B------:R-:W-:-:S03]  /*7840*/  IMAD.MOV.U32 R4, RZ, RZ, 0x1 ;  /* 0x00000001ff047424 */ /* 0x000fc600078e00ff */
[----:B------:R-:W-:Y:S02]  /*7850*/  SEL R18, R5, R12, !P1 ;  /* 0x0000000c05127207 */ /* 0x000fe40004800000 */
[----:B------:R-:W-:-:S07]  /*7860*/  SEL R22, R12, R5, !P1 ;  /* 0x000000050c167207 */ /* 0x000fce0004800000 */
.L_x_177:
[----:B------:R-:W-:Y:S05]  /*7870*/  BSYNC B1 ;  /* 0x0000000000017941 */ /* 0x000fea0003800000 */
.L_x_176:
[----:B------:R-:W-:-:S13]  /*7880*/  LOP3.LUT P1, RZ, R4, 0xff, RZ, 0xc0, !PT ;  /* 0x000000ff04ff7812 */ /* 0x000fda000782c0ff */
[----:B------:R-:W-:Y:S05]  /*7890*/  @P1 BRA `(.L_x_180) ;  /* 0xfffffff400281947 */ /* 0x000fea000383ffff */
[----:B------:R-:W-:Y:S05]  /*78a0*/  BSYNC B0 ;  /* 0x0000000000007941 */ /* 0x000fea0003800000 */
.L_x_168:
[----:B------:R-:W-:-:S03]  /*78b0*/  UMOV UR8, 0xffffffff ;  /* 0xffffffff00087882 */ /* 0x000fc60000000000 */
[----:B------:R-:W-:Y:S05]  /*78c0*/  BRA.DIV UR8, `(.L_x_181) ;  /* 0x0000000608fc7947 */ /* 0x000fea000b800000 */
[----:B------:R-:W-:-:S13]  /*78d0*/  ELECT P6, URZ, PT ;  /* 0x00000000003f782f */ /* 0x000fda00038c0000 */
.L_x_202:
[----:B------:R-:W-:Y:S04]  /*78e0*/  BSSY B0, `(.L_x_182) ;  /* 0x0000058000007945 */ /* 0x000fe80003800000 */
[----:B------:R-:W-:Y:S05]  /*78f0*/  @!P6 BRA `(.L_x_183) ;  /* 0x000000040058e947 */ /* 0x000fea0003800000 */
[----:B------:R-:W-:-:S04]  /*7900*/  LOP3.LUT R23, R23, 0x2, RZ, 0xfc, !PT ;  /* 0x0000000217177812 */ /* 0x000fc800078efcff */
[----:B------:R-:W-:-:S13]  /*7910*/  ISETP.NE.AND P0, PT, R23, 0x3, PT ;  /* 0x000000031700780c */ /* 0x000fda0003f05270 */
[----:B------:R-:W-:Y:S05]  /*7920*/  @!P0 BRA `(.L_x_184) ;  /* 0x0000000000048947 */ /* 0x000fea0003800000 */
[----:B------:R-:W-:Y:S01]  /*7930*/  BPT.TRAP 0x1 ;  /* 0x000000040000795c */ /* 0x000fe20000300000 */
.L_x_184:
[----:B------:R-:W0:Y:S01]  /*7940*/  S2R R5, SR_CgaCtaId ;  /* 0x0000000000057919 */ /* 0x000e220000008800 */
[----:B------:R-:W-:Y:S02]  /*7950*/  MOV R0, 0x400 ;  /* 0x0000040000007802 */ /* 0x000fe40000000f00 */
[----:B------:R-:W-:Y:S02]  /*7960*/  SHF.L.U32 R2, R3, 0x1f, RZ ;  /* 0x0000001f03027819 */ /* 0x000fe400000006ff */
[----:B0-----:R-:W-:-:S05]  /*7970*/  LEA R5, R5, R0, 0x18 ;  /* 0x0000000005057211 */ /* 0x001fca00078ec0ff */
[----:B------:R-:W-:-:S04]  /*7980*/  VIADD R5, R5, 0x48 ;  /* 0x0000004805057836 */ /* 0x000fc80000000000 */
[C---:B------:R-:W-:Y:S02]  /*7990*/  IMAD R7, R8.reuse, 0x8, R5 ;  /* 0x0000000808077824 */ /* 0x040fe400078e0205 */
[----:B------:R-:W-:Y:S02]  /*79a0*/  VIADD R8, R8, 0x1 ;  /* 0x0000000108087836 */ /* 0x000fe40000000000 */
[----:B------:R-:W0:Y:S03]  /*79b0*/  SYNCS.PHASECHK.TRANS64.TRYWAIT P0, [R7+URZ], R2 ;  /* 0x00000002070075a7 */ /* 0x000e26000800017f */
[----:B------:R-:W-:-:S04]  /*79c0*/  ISETP.NE.AND P1, PT, R8, 0x9, PT ;  /* 0x000000090800780c */ /* 0x000fc80003f25270 */
[----:B------:R-:W-:Y:S02]  /*79d0*/  SEL R0, RZ, 0x1, P1 ;  /* 0x00000001ff007807 */ /* 0x000fe40000800000 */
[----:B------:R-:W-:Y:S02]  /*79e0*/  SEL R8, R8, RZ, P1 ;  /* 0x000000ff08087207 */ /* 0x000fe40000800000 */
[----:B------:R-:W-:-:S03]  /*79f0*/  LOP3.LUT R9, R3, R0, RZ, 0x3c, !PT ;  /* 0x0000000003097212 */ /* 0x000fc600078e3cff */
[----:B------:R-:W-:Y:S01]  /*7a00*/  IMAD R6, R8, 0x8, R5 ;  /* 0x0000000808067824 */ /* 0x000fe200078e0205 */
[----:B------:R-:W-:Y:S01]  /*7a10*/  SHF.L.U32 R3, R9, 0x1f, RZ ;  /* 0x0000001f09037819 */ /* 0x000fe200000006ff */
[----:B0-----:R-:W-:Y:S06]  /*7a20*/  @!P0 BRA `(.L_x_185) ;  /* 0x0000000400c48947 */ /* 0x001fec0003800000 */
.L_x_203:
[----:B------:R-:W1:Y:S01]  /*7a30*/  SYNCS.PHASECHK.TRANS64.TRYWAIT P0, [R6+URZ], R3 ;  /* 0x00000003060075a7 */ /* 0x000e62000800017f */
[----:B------:R-:W-:-:S05]  /*7a40*/  VIADD R0, R8, 0x1 ;  /* 0x0000000108007836 */ /* 0x000fca0000000000 */
[----:B------:R-:W-:-:S04]  /*7a50*/  ISETP.NE.AND P1, PT, R0, 0x9, PT ;  /* 0x000000090000780c */ /* 0x000fc80003f25270 */
[----:B0-----:R-:W-:Y:S02]  /*7a60*/  SEL R2, RZ, 0x1, P1 ;  /* 0x00000001ff027807 */ /* 0x001fe40000800000 */
[----:B------:R-:W-:Y:S02]  /*7a70*/  SEL R0, R0, RZ, P1 ;  /* 0x000000ff00007207 */ /* 0x000fe40000800000 */
[----:B------:R-:W-:-:S03]  /*7a80*/  LOP3.LUT R9, R9, R2, RZ, 0x3c, !PT ;  /* 0x0000000209097212 */ /* 0x000fc600078e3cff */
[----:B------:R-:W-:Y:S01]  /*7a90*/  IMAD R7, R0, 0x8, R5 ;  /* 0x0000000800077824 */ /* 0x000fe200078e0205 */
[----:B------:R-:W-:Y:S01]  /*7aa0*/  SHF.L.U32 R4, R9, 0x1f, RZ ;  /* 0x0000001f09047819 */ /* 0x000fe200000006ff */
[----:B-1----:R-:W-:Y:S06]  /*7ab0*/  @!P0 BRA `(.L_x_186) ;  /* 0x0000000400b48947 */ /* 0x002fec0003800000 */
.L_x_204:
[----:B------:R-:W1:Y:S01]  /*7ac0*/  SYNCS.PHASECHK.TRANS64.TRYWAIT P0, [R7+URZ], R4 ;  /* 0x00000004070075a7 */ /* 0x000e62000800017f */
[----:B------:R-:W-:-:S05]  /*7ad0*/  VIADD R0, R0, 0x1 ;  /* 0x0000000100007836 */ /* 0x000fca0000000000 */
[----:B------:R-:W-:-:S04]  /*7ae0*/  ISETP.NE.AND P1, PT, R0, 0x9, PT ;  /* 0x000000090000780c */ /* 0x000fc80003f25270 */
[----:B------:R-:W-:Y:S02]  /*7af0*/  SEL R2, RZ, 0x1, P1 ;  /* 0x00000001ff027807 */ /* 0x000fe40000800000 */
[----:B------:R-:W-:Y:S02]  /*7b00*/  SEL R0, R0, RZ, P1 ;  /* 0x000000ff00007207 */ /* 0x000fe40000800000 */
[----:B------:R-:W-:-:S03]  /*7b10*/  LOP3.LUT R9, R9, R2, RZ, 0x3c, !PT ;  /* 0x0000000209097212 */ /* 0x000fc600078e3cff */
[----:B0-----:R-:W-:Y:S01]  /*7b20*/  IMAD R6, R0, 0x8, R5 ;  /* 0x0000000800067824 */ /* 0x001fe200078e0205 */
[----:B------:R-:W-:Y:S01]  /*7b30*/  SHF.L.U32 R3, R9, 0x1f, RZ ;  /* 0x0000001f09037819 */ /* 0x000fe200000006ff */
[----:B-1----:R-:W-:Y:S06]  /*7b40*/  @!P0 BRA `(.L_x_187) ;  /* 0x0000000400a48947 */ /* 0x002fec0003800000 */
.L_x_205:
        /* <DEDUP_REMOVED lines=9> */
.L_x_206:
        /* <DEDUP_REMOVED lines=9> */
.L_x_207:
        /* <DEDUP_REMOVED lines=9> */
.L_x_208:
        /* <DEDUP_REMOVED lines=9> */
.L_x_209:
[----:B------:R-:W1:Y:S01]  /*7d90*/  SYNCS.PHASECHK.TRANS64.TRYWAIT P0, [R6+URZ], R3 ;  /* 0x00000003060075a7 */ /* 0x000e62000800017f */
[----:B------:R-:W-:-:S05]  /*7da0*/  VIADD R0, R0, 0x1 ;  /* 0x0000000100007836 */ /* 0x000fca0000000000 */
[----:B------:R-:W-:-:S04]  /*7db0*/  ISETP.NE.AND P1, PT, R0, 0x9, PT ;  /* 0x000000090000780c */ /* 0x000fc80003f25270 */
[----:B------:R-:W-:Y:S02]  /*7dc0*/  SEL R2, RZ, 0x1, P1 ;  /* 0x00000001ff027807 */ /* 0x000fe40000800000 */
[----:B------:R-:W-:Y:S02]  /*7dd0*/  SEL R0, R0, RZ, P1 ;  /* 0x000000ff00007207 */ /* 0x000fe40000800000 */
[----:B------:R-:W-:Y:S01]  /*7de0*/  LOP3.LUT R2, R9, R2, RZ, 0x3c, !PT ;  /* 0x0000000209027212 */ /* 0x000fe200078e3cff */
[----:B-1----:R-:W-:Y:S06]  /*7df0*/  @!P0 BRA `(.L_x_192) ;  /* 0x00000004005c8947 */ /* 0x002fec0003800000 */
.L_x_210:
[----:B------:R-:W-:Y:S01]  /*7e00*/  IMAD R5, R0, 0x8, R5 ;  /* 0x0000000800057824 */ /* 0x000fe200078e0205 */
[----:B------:R-:W-:-:S07]  /*7e10*/  SHF.L.U32 R0, R2, 0x1f, RZ ;  /* 0x0000001f02007819 */ /* 0x000fce00000006ff */
.L_x_193:
[----:B--2---:R2:W3:Y:S02]  /*7e20*/  SYNCS.PHASECHK.TRANS64.TRYWAIT P0, [R5+URZ], R0 ;  /* 0x00000000050075a7 */ /* 0x0044e4000800017f */
[----:B---3--:R-:W-:Y:S05]  /*7e30*/  @!P0 NANOSLEEP.SYNCS 0x989680 ;  /* 0x009896800000895d */ /* 0x008fea0003900000 */
[----:B------:R-:W3:Y:S02]  /*7e40*/  @!P0 SYNCS.PHASECHK.TRANS64 P0, [R5+URZ], R0 ;  /* 0x00000000050085a7 */ /* 0x000ee4000800007f */
[----:B---3--:R-:W-:Y:S05]  /*7e50*/  @!P0 BRA `(.L_x_193) ;  /* 0xfffffffc00f08947 */ /* 0x008fea000383ffff */
.L_x_183:
[----:B------:R-:W-:Y:S05]  /*7e60*/  BSYNC B0 ;  /* 0x0000000000007941 */ /* 0x000fea0003800000 */
.L_x_182:
[----:B------:R-:W-:Y:S05]  /*7e70*/  EXIT ;  /* 0x000000000000794d */ /* 0x000fea0003800000 */
.L_x_20:
[----:B0-----:R-:W-:-:S04]  /*7e80*/  IMAD.U32 R3, RZ, RZ, UR43 ;  /* 0x0000002bff037e24 */ /* 0x001fc8000f8e00ff */
[----:B------:R0:W1:Y:S03]  /*7e90*/  SYNCS.PHASECHK.TRANS64.TRYWAIT P0, [R3+URZ+-0x8], R0 ;  /* 0xfffff800030075a7 */ /* 0x000066000800017f */
[----:B-1----:R-:W-:Y:S05]  /*7ea0*/  @!P0 NANOSLEEP.SYNCS 0x989680 ;  /* 0x009896800000895d */ /* 0x002fea0003900000 */
[----:B------:R-:W1:Y:S02]  /*7eb0*/  @!P0 SYNCS.PHASECHK.TRANS64 P0, [R3+URZ+-0x8], R0 ;  /* 0xfffff800030085a7 */ /* 0x000e64000800007f */
[----:B-1----:R-:W-:Y:S05]  /*7ec0*/  @!P0 BRA `(.L_x_20) ;  /* 0xfffffffc00ec8947 */ /* 0x002fea000383ffff */
[----:B------:R-:W-:Y:S05]  /*7ed0*/  BRA `(.L_x_194) ;  /* 0xffffff9800687947 */ /* 0x000fea000383ffff */
.L_x_25:
[----:B-1----:R1:W2:Y:S02]  /*7ee0*/  SYNCS.PHASECHK.TRANS64.TRYWAIT P1, [R3+URZ], R0 ;  /* 0x00000000030075a7 */ /* 0x0022a4000802017f */
[----:B--2---:R-:W-:Y:S05]  /*7ef0*/  @!P1 NANOSLEEP.SYNCS 0x989680 ;  /* 0x009896800000995d */ /* 0x004fea0003900000 */
[----:B------:R-:W2:Y:S02]  /*7f00*/  @!P1 SYNCS.PHASECHK.TRANS64 P1, [R3+URZ], R0 ;  /* 0x00000000030095a7 */ /* 0x000ea4000802007f */
[----:B--2---:R-:W-:Y:S05]  /*7f10*/  @!P1 BRA `(.L_x_25) ;  /* 0xfffffffc00f09947 */ /* 0x004fea000383ffff */
[----:B------:R-:W-:Y:S05]  /*7f20*/  BRA `(.L_x_24) ;  /* 0xffffff9800dc7947 */ /* 0x000fea000383ffff */
.L_x_30:
[----:B-1----:R-:W-:-:S04]  /*7f30*/  IMAD.U32 R5, RZ, RZ, UR4 ;  /* 0x00000004ff057e24 */ /* 0x002fc8000f8e00ff */
[----:B------:R1:W2:Y:S03]  /*7f40*/  SYNCS.PHASECHK.TRANS64.TRYWAIT P1, [R5+URZ], R4 ;  /* 0x00000004050075a7 */ /* 0x0002a6000802017f */
[----:B--2---:R-:W-:Y:S05]  /*7f50*/  @!P1 NANOSLEEP.SYNCS 0x989680 ;  /* 0x009896800000995d */ /* 0x004fea0003900000 */
[----:B------:R-:W2:Y:S02]  /*7f60*/  @!P1 SYNCS.PHASECHK.TRANS64 P1, [R5+URZ], R4 ;  /* 0x00000004050095a7 */ /* 0x000ea4000802007f */
[----:B--2---:R-:W-:Y:S05]  /*7f70*/  @!P1 BRA `(.L_x_30) ;  /* 0xfffffffc00ec9947 */ /* 0x004fea000383ffff */
[----:B------:R-:W-:Y:S05]  /*7f80*/  BRA `(.L_x_29) ;  /* 0xffffff9c00ac7947 */ /* 0x000fea000383ffff */
.L_x_36:
[----:B0-----:R-:W-:-:S04]  /*7f90*/  IMAD.U32 R3, RZ, RZ, UR43 ;  /* 0x0000002bff037e24 */ /* 0x001fc8000f8e00ff */
[----:B------:R0:W1:Y:S03]  /*7fa0*/  SYNCS.PHASECHK.TRANS64.TRYWAIT P0, [R3+URZ+0x8], R0 ;  /* 0x00000800030075a7 */ /* 0x000066000800017f */
[----:B-1----:R-:W-:Y:S05]  /*7fb0*/  @!P0 NANOSLEEP.SYNCS 0x989680 ;  /* 0x009896800000895d */ /* 0x002fea0003900000 */
[----:B------:R-:W1:Y:S02]  /*7fc0*/  @!P0 SYNCS.PHASECHK.TRANS64 P0, [R3+URZ+0x8], R0 ;  /* 0x00000800030085a7 */ /* 0x000e64000800007f */
[----:B-1----:R-:W-:Y:S05]  /*7fd0*/  @!P0 BRA `(.L_x_36) ;  /* 0xfffffffc00ec8947 */ /* 0x002fea000383ffff */
[----:B------:R-:W-:Y:S05]  /*7fe0*/  BRA `(.L_x_195) ;  /* 0xffffffa000ec7947 */ /* 0x000fea000383ffff */
.L_x_169:
[----:B------:R-:W-:Y:S01]  /*7ff0*/  BSSY B1, `(.L_x_196) ;  /* 0x0000006000017945 */ /* 0x000fe20003800000 */
[----:B------:R-:W-:-:S07]  /*8000*/  IMAD.MOV.U32 R15, RZ, RZ, -0x1 ;  /* 0xffffffffff0f7424 */ /* 0x000fce00078e00ff */
[----:B-----5:R-:W-:Y:S05]  /*8010*/  WARPSYNC.COLLECTIVE R15, `(.L_x_197) ;  /* 0x000000000f0c7348 */ /* 0x020fea0003c00000 */
[----:B------:R-:W-:Y:S02]  /*8020*/  ELECT P6, UR62, PT ;  /* 0x00000000003e782f */ /* 0x000fe400038c0000 */
[----:B------:R-:W-:Y:S01]  /*8030*/  MOV R14, UR62 ;  /* 0x0000003e000e7c02 */ /* 0x000fe20008000f00 */
[----:B-----5:R-:W-:Y:S10]  /*8040*/  ENDCOLLECTIVE ;  /* 0x000000000000791b */ /* 0x020ff40003800000 */
.L_x_197:
[----:B------:R-:W-:Y:S05]  /*8050*/  BSYNC B1 ;  /* 0x0000000000017941 */ /* 0x000fea0003800000 */
.L_x_196:
[----:B------:R-:W-:Y:S05]  /*8060*/  BRA `(.L_x_198) ;  /* 0xffffffec00407947 */ /* 0x000fea000383ffff */
.L_x_172:
[----:B-1----:R1:W2:Y:S02]  /*8070*/  SYNCS.PHASECHK.TRANS64.TRYWAIT P1, [R11+URZ+0x48], R6 ;  /* 0x000048060b0075a7 */ /* 0x0022a4000802017f */
[----:B--2---:R-:W-:Y:S05]  /*8080*/  @!P1 NANOSLEEP.SYNCS 0x989680 ;  /* 0x009896800000995d */ /* 0x004fea0003900000 */
[----:B------:R-:W2:Y:S02]  /*8090*/  @!P1 SYNCS.PHASECHK.TRANS64 P1, [R11+URZ+0x48], R6 ;  /* 0x000048060b0095a7 */ /* 0x000ea4000802007f */
[----:B--2---:R-:W-:Y:S05]  /*80a0*/  @!P1 BRA `(.L_x_172) ;  /* 0xfffffffc00f09947 */ /* 0x004fea000383ffff */
[----:B------:R-:W-:Y:S05]  /*80b0*/  BRA `(.L_x_199) ;  /* 0xffffffec00787947 */ /* 0x000fea000383ffff */
.L_x_181:
[----:B------:R-:W-:Y:S01]  /*80c0*/  BSSY B0, `(.L_x_200) ;  /* 0x0000006000007945 */ /* 0x000fe20003800000 */
[----:B------:R-:W-:-:S07]  /*80d0*/  IMAD.MOV.U32 R15, RZ, RZ, -0x1 ;  /* 0xffffffffff0f7424 */ /* 0x000fce00078e00ff */
[----:B-----5:R-:W-:Y:S05]  /*80e0*/  WARPSYNC.COLLECTIVE R15, `(.L_x_201) ;  /* 0x000000000f0c7348 */ /* 0x020fea0003c00000 */
[----:B------:R-:W-:Y:S02]  /*80f0*/  ELECT P6, UR62, PT ;  /* 0x00000000003e782f */ /* 0x000fe400038c0000 */
[----:B------:R-:W-:Y:S01]  /*8100*/  MOV R14, UR62 ;  /* 0x0000003e000e7c02 */ /* 0x000fe20008000f00 */
[----:B-----5:R-:W-:Y:S10]  /*8110*/  ENDCOLLECTIVE ;  /* 0x000000000000791b */ /* 0x020ff40003800000 */
.L_x_201:
[----:B------:R-:W-:Y:S05]  /*8120*/  BSYNC B0 ;  /* 0x0000000000007941 */ /* 0x000fea0003800000 */
.L_x_200:
[----:B------:R-:W-:Y:S05]  /*8130*/  BRA `(.L_x_202) ;  /* 0xfffffff400e87947 */ /* 0x000fea000383ffff */
.L_x_185:
[----:B0-----:R0:W1:Y:S02]  /*8140*/  SYNCS.PHASECHK.TRANS64.TRYWAIT P0, [R7+URZ], R2 ;  /* 0x00000002070075a7 */ /* 0x001064000800017f */
[----:B-1----:R-:W-:Y:S05]  /*8150*/  @!P0 NANOSLEEP.SYNCS 0x989680 ;  /* 0x009896800000895d */ /* 0x002fea0003900000 */
[----:B------:R-:W1:Y:S02]  /*8160*/  @!P0 SYNCS.PHASECHK.TRANS64 P0, [R7+URZ], R2 ;  /* 0x00000002070085a7 */ /* 0x000e64000800007f */
[----:B-1----:R-:W-:Y:S05]  /*8170*/  @!P0 BRA `(.L_x_185) ;  /* 0xfffffffc00f08947 */ /* 0x002fea000383ffff */
[----:B------:R-:W-:Y:S05]  /*8180*/  BRA `(.L_x_203) ;  /* 0xfffffff800287947 */ /* 0x000fea000383ffff */
.L_x_186:
[----:B0-----:R0:W1:Y:S02]  /*8190*/  SYNCS.PHASECHK.TRANS64.TRYWAIT P0, [R6+URZ], R3 ;  /* 0x00000003060075a7 */ /* 0x001064000800017f */
[----:B-1----:R-:W-:Y:S05]  /*81a0*/  @!P0 NANOSLEEP.SYNCS 0x989680 ;  /* 0x009896800000895d */ /* 0x002fea0003900000 */
[----:B------:R-:W1:Y:S02]  /*81b0*/  @!P0 SYNCS.PHASECHK.TRANS64 P0, [R6+URZ], R3 ;  /* 0x00000003060085a7 */ /* 0x000e64000800007f */
[----:B-1----:R-:W-:Y:S05]  /*81c0*/  @!P0 BRA `(.L_x_186) ;  /* 0xfffffffc00f08947 */ /* 0x002fea000383ffff */
[----:B------:R-:W-:Y:S05]  /*81d0*/  BRA `(.L_x_204) ;  /* 0xfffffff800387947 */ /* 0x000fea000383ffff */
.L_x_187:
[----:B0-----:R0:W1:Y:S02]  /*81e0*/  SYNCS.PHASECHK.TRANS64.TRYWAIT P0, [R7+URZ], R4 ;  /* 0x00000004070075a7 */ /* 0x001064000800017f */
[----:B-1----:R-:W-:Y:S05]  /*81f0*/  @!P0 NANOSLEEP.SYNCS 0x989680 ;  /* 0x009896800000895d */ /* 0x002fea0003900000 */
[----:B------:R-:W1:Y:S02]  /*8200*/  @!P0 SYNCS.PHASECHK.TRANS64 P0, [R7+URZ], R4 ;  /* 0x00000004070085a7 */ /* 0x000e64000800007f */
[----:B-1----:R-:W-:Y:S05]  /*8210*/  @!P0 BRA `(.L_x_187) ;  /* 0xfffffffc00f08947 */ /* 0x002fea000383ffff */
[----:B------:R-:W-:Y:S05]  /*8220*/  BRA `(.L_x_205) ;  /* 0xfffffff800487947 */ /* 0x000fea000383ffff */
.L_x_188:
[----:B0-----:R0:W1:Y:S02]  /*8230*/  SYNCS.PHASECHK.TRANS64.TRYWAIT P0, [R6+URZ], R3 ;  /* 0x00000003060075a7 */ /* 0x001064000800017f */
[----:B-1----:R-:W-:Y:S05]  /*8240*/  @!P0 NANOSLEEP.SYNCS 0x989680 ;  /* 0x009896800000895d */ /* 0x002fea0003900000 */
[----:B------:R-:W1:Y:S02]  /*8250*/  @!P0 SYNCS.PHASECHK.TRANS64 P0, [R6+URZ], R3 ;  /* 0x00000003060085a7 */ /* 0x000e64000800007f */
[----:B-1----:R-:W-:Y:S05]  /*8260*/  @!P0 BRA `(.L_x_188) ;  /* 0xfffffffc00f08947 */ /* 0x002fea000383ffff */
[----:B------:R-:W-:Y:S05]  /*8270*/  BRA `(.L_x_206) ;  /* 0xfffffff800587947 */ /* 0x000fea000383ffff */
.L_x_189:
[----:B0-----:R0:W1:Y:S02]  /*8280*/  SYNCS.PHASECHK.TRANS64.TRYWAIT P0, [R7+URZ], R4 ;  /* 0x00000004070075a7 */ /* 0x001064000800017f */
[----:B-1----:R-:W-:Y:S05]  /*8290*/  @!P0 NANOSLEEP.SYNCS 0x989680 ;  /* 0x009896800000895d */ /* 0x002fea0003900000 */
[----:B------:R-:W1:Y:S02]  /*82a0*/  @!P0 SYNCS.PHASECHK.TRANS64 P0, [R7+URZ], R4 ;  /* 0x00000004070085a7 */ /* 0x000e64000800007f */
[----:B-1----:R-:W-:Y:S05]  /*82b0*/  @!P0 BRA `(.L_x_189) ;  /* 0xfffffffc00f08947 */ /* 0x002fea000383ffff */
[----:B------:R-:W-:Y:S05]  /*82c0*/  BRA `(.L_x_207) ;  /* 0xfffffff800687947 */ /* 0x000fea000383ffff */
.L_x_190:
[----:B0-----:R0:W1:Y:S02]  /*82d0*/  SYNCS.PHASECHK.TRANS64.TRYWAIT P0, [R6+URZ], R3 ;  /* 0x00000003060075a7 */ /* 0x001064000800017f */
[----:B-1----:R-:W-:Y:S05]  /*82e0*/  @!P0 NANOSLEEP.SYNCS 0x989680 ;  /* 0x009896800000895d */ /* 0x002fea0003900000 */
[----:B------:R-:W1:Y:S02]  /*82f0*/  @!P0 SYNCS.PHASECHK.TRANS64 P0, [R6+URZ], R3 ;  /* 0x00000003060085a7 */ /* 0x000e64000800007f */
[----:B-1----:R-:W-:Y:S05]  /*8300*/  @!P0 BRA `(.L_x_190) ;  /* 0xfffffffc00f08947 */ /* 0x002fea000383ffff */
[----:B------:R-:W-:Y:S05]  /*8310*/  BRA `(.L_x_208) ;  /* 0xfffffff800787947 */ /* 0x000fea000383ffff */
.L_x_191:
[----:B0-----:R0:W1:Y:S02]  /*8320*/  SYNCS.PHASECHK.TRANS64.TRYWAIT P0, [R7+URZ], R4 ;  /* 0x00000004070075a7 */ /* 0x001064000800017f */
[----:B-1----:R-:W-:Y:S05]  /*8330*/  @!P0 NANOSLEEP.SYNCS 0x989680 ;  /* 0x009896800000895d */ /* 0x002fea0003900000 */
[----:B------:R-:W1:Y:S02]  /*8340*/  @!P0 SYNCS.PHASECHK.TRANS64 P0, [R7+URZ], R4 ;  /* 0x00000004070085a7 */ /* 0x000e64000800007f */
[----:B-1----:R-:W-:Y:S05]  /*8350*/  @!P0 BRA `(.L_x_191) ;  /* 0xfffffffc00f08947 */ /* 0x002fea000383ffff */
[----:B------:R-:W-:Y:S05]  /*8360*/  BRA `(.L_x_209) ;  /* 0xfffffff800887947 */ /* 0x000fea000383ffff */
.L_x_192:
[----:B-1----:R1:W2:Y:S02]  /*8370*/  SYNCS.PHASECHK.TRANS64.TRYWAIT P0, [R6+URZ], R3 ;  /* 0x00000003060075a7 */ /* 0x0022a4000800017f */
[----:B--2---:R-:W-:Y:S05]  /*8380*/  @!P0 NANOSLEEP.SYNCS 0x989680 ;  /* 0x009896800000895d */ /* 0x004fea0003900000 */
[----:B------:R-:W2:Y:S02]  /*8390*/  @!P0 SYNCS.PHASECHK.TRANS64 P0, [R6+URZ], R3 ;  /* 0x00000003060085a7 */ /* 0x000ea4000800007f */
[----:B--2---:R-:W-:Y:S05]  /*83a0*/  @!P0 BRA `(.L_x_192) ;  /* 0xfffffffc00f08947 */ /* 0x004fea000383ffff */
[----:B------:R-:W-:Y:S05]  /*83b0*/  BRA `(.L_x_210) ;  /* 0xfffffff800907947 */ /* 0x000fea000383ffff */
.L_x_211:
[----:B------:R-:W-:-:S00]  /*83c0*/  BRA `(.L_x_211) ;  /* 0xfffffffc00fc7947 */ /* 0x000fc0000383ffff */
[----:B------:R-:W-:-:S00]  /*83d0*/  NOP ;  /* 0x0000000000007918 */ /* 0x000fc00000000000 */
        /* <DEDUP_REMOVED lines=10> */
.L_x_212:


//--------------------- .nv.global.init           --------------------------
	.section	.nv.global.init,"aw",@progbits
.nv.global.init:
	.type		$str$22,@object
	.size		$str$22,($str$23 - $str$22)
$str$22:
        /*0000*/ 	.byte	0x6b, 0x5f, 0x74, 0x69, 0x6c, 0x65, 0x5f, 0x63, 0x6f, 0x75, 0x6e, 0x74, 0x20, 0x3e, 0x3d, 0x20
        /*0010*/ 	.byte	0x31, 0x00
	.type		$str$23,@object
	.size		$str$23,(__unnamed_1 - $str$23)
$str$23:
        /*0012*/ 	.byte	0x2f, 0x74, 0x6d, 0x70, 0x2f, 0x63, 0x75, 0x74, 0x6c, 0x61, 0x73, 0x73, 0x5f, 0x73, 0x77, 0x65
        /*0022*/ 	.byte	0x65, 0x70, 0x5f, 0x73, 0x72, 0x63, 0x2f, 0x69, 0x6e, 0x63, 0x6c, 0x75, 0x64, 0x65, 0x2f, 0x63
        /*0032*/ 	.byte	0x75, 0x74, 0x6c, 0x61, 0x73, 0x73, 0x2f, 0x67, 0x65, 0x6d, 0x6d, 0x2f, 0x63, 0x6f, 0x6c, 0x6c
        /*0042*/ 	.byte	0x65, 0x63, 0x74, 0x69, 0x76, 0x65, 0x2f, 0x73, 0x6d, 0x39, 0x30, 0x5f, 0x6d, 0x6d, 0x61, 0x5f
        /*0052*/ 	.byte	0x74, 0x6d, 0x61, 0x5f, 0x67, 0x6d, 0x6d, 0x61, 0x5f, 0x73, 0x73, 0x5f, 0x77, 0x61, 0x72, 0x70
        /*0062*/ 	.byte	0x73, 0x70, 0x65, 0x63, 0x69, 0x61, 0x6c, 0x69, 0x7a, 0x65, 0x64, 0x2e, 0x68, 0x70, 0x70, 0x00
	.type		__unnamed_1,@object
	.size		__unnamed_1,(.L_0 - __unnamed_1)
__unnamed_1:
        /*0072*/ 	.byte	0x76, 0x6f, 0x69, 0x64, 0x20, 0x63, 0x75, 0x74, 0x6c, 0x61, 0x73, 0x73, 0x3a, 0x3a, 0x67, 0x65
        /* <DEDUP_REMOVED lines=177> */
        /*0b92*/ 	.byte	0x75, 0x74, 0x65, 0x3a, 0x3a, 0x69, 0x64, 0x65, 0x6e, 0x74, 0x69, 0x74, 0x79, 0x5d, 0x00
.L_0:


//--------------------- .nv.shared._ZN7cutlass13device_kernelINS_4gemm6kernel13GemmUniversalIN4cute5tupleIJiiiiEEENS1_10collective13CollectiveMmaINS1_34MainloopSm90TmaGmmaWarpSpecializedILi9ENS5_IJNS4_1CILi2EEESB_NSA_ILi1EEEEEENS1_32KernelTmaWarpSpecializedPingpongEEENS5_IJNSA_ILi64EEENSA_ILi128EEENSA_ILi32EEEEEENS_10tfloat32_tENS5_IJlSC_lEEESK_SL_NS4_8TiledMMAINS4_8MMA_AtomIJNS4_4SM904GMMA30MMA_64x128x8_F32TF32TF32_SS_TNILNSP_7ScaleInE1ELSR_1EEEEEENS4_6LayoutINS5_IJSC_SC_SC_EEENS5_IJNSA_ILi0EEESW_SW_EEEEENS5_IJNS4_10UnderscoreESZ_SZ_EEEEENS4_23SM90_TMA_LOAD_MULTICASTENS4_14ComposedLayoutINS4_7SwizzleILi3ELi4ELi3EEENS4_18smem_ptr_flag_bitsILi32EEENSU_INS5_IJNSA_ILi8EEESI_EEENS5_IJSI_SC_EEEEEEEvNS4_8identityES12_S1C_vS1D_EENS_8epilogue10collective6detail29Sm90TmaWarpSpecializedAdapterINS1G_15DefaultEpilogueISK_SL_SL_NS1F_6thread17LinearCombinationISK_Li1EffLNS1K_9ScaleType4KindE0ELNS_15FloatRoundStyleE2ESK_EENS1_15EpilogueDefaultEEEEEvvEEEEvNT_6ParamsE --------------------------
	.section	.nv.shared._ZN7cutlass13device_kernelINS_4gemm6kernel13GemmUniversalIN4cute5tupleIJiiiiEEENS1_10collective13CollectiveMmaINS1_34MainloopSm90TmaGmmaWarpSpecializedILi9ENS5_IJNS4_1CILi2EEESB_NSA_ILi1EEEEEENS1_32KernelTmaWarpSpecializedPingpongEEENS5_IJNSA_ILi64EEENSA_ILi128EEENSA_ILi32EEEEEENS_10tfloat32_tENS5_IJlSC_lEEESK_SL_NS4_8TiledMMAINS4_8MMA_AtomIJNS4_4SM904GMMA30MMA_64x128x8_F32TF32TF32_SS_TNILNSP_7ScaleInE1ELSR_1EEEEEENS4_6LayoutINS5_IJSC_SC_SC_EEENS5_IJNSA_ILi0EEESW_SW_EEEEENS5_IJNS4_10UnderscoreESZ_SZ_EEEEENS4_23SM90_TMA_LOAD_MULTICASTENS4_14ComposedLayoutINS4_7SwizzleILi3ELi4ELi3EEENS4_18smem_ptr_flag_bitsILi32EEENSU_INS5_IJNSA_ILi8EEESI_EEENS5_IJSI_SC_EEEEEEEvNS4_8identityES12_S1C_vS1D_EENS_8epilogue10collective6detail29Sm90TmaWarpSpecializedAdapterINS1G_15DefaultEpilogueISK_SL_SL_NS1F_6thread17LinearCombinationISK_Li1EffLNS1K_9ScaleType4KindE0ELNS_15FloatRoundStyleE2ESK_EENS1_15EpilogueDefaultEEEEEvvEEEEvNT_6ParamsE,"aw",@nobits
	.sectionflags	@""
	.align	16
	.zero		1024


//--------------------- .nv.shared.reserved.0     --------------------------
	.section	.nv.shared.reserved.0,"aw",@nobits
	.weak		__nv_reservedSMEM_offset_0_alias
	.size		__nv_reservedSMEM_offset_0_alias, 0, 0
	.other		__nv_reservedSMEM_offset_0_alias,@"STO_CUDA_RESERVED_SHARED STV_DEFAULT"
__nv_reservedSMEM_offset_0_alias:
	.zero		0


//--------------------- .nv.global                --------------------------
	.section	.nv.global,"aw",@nobits
.nv.global:
	.type		_ZN39_INTERNAL_9fb2db71_4_k_cu_5c4b9d07_65864cute1_E,@object
	.size		_ZN39_INTERNAL_9fb2db71_4_k_cu_5c4b9d07_65864cute1_E,(_ZN39_INTERNAL_9fb2db71_4_k_cu_5c4b9d07_65864cuda3std3__45__cpo6cbeginE - _ZN39_INTERNAL_9fb2db71_4_k_cu_5c4b9d07_65864cute1_E)
_ZN39_INTERNAL_9fb2db71_4_k_cu_5c4b9d07_65864cute1_E:
	.zero		1
	.type		_ZN39_INTERNAL_9fb2db71_4_k_cu_5c4b9d07_65864cuda3std3__45__cpo6cbeginE,@object
	.size		_ZN39_INTERNAL_9fb2db71_4_k_cu_5c4b9d07_65864cuda3std3__45__cpo6cbeginE,(_ZN39_INTERNAL_9fb2db71_4_k_cu_5c4b9d07_65864cuda3std3__48in_placeE - _ZN39_INTERNAL_9fb2db71_4_k_cu_5c4b9d07_65864cuda3std3__45__cpo6cbeginE)
_ZN39_INTERNAL_9fb2db71_4_k_cu_5c4b9d07_65864cuda3std3__45__cpo6cbeginE:
	.zero		1
	.type		_ZN39_INTERNAL_9fb2db71_4_k_cu_5c4b9d07_65864cuda3std3__48in_placeE,@object
	.size		_ZN39_INTERNAL_9fb2db71_4_k_cu_5c4b9d07_65864cuda3std3__48in_placeE,(_ZN39_INTERNAL_9fb2db71_4_k_cu_5c4b9d07_65864cuda3std6ranges3__45__cpo9iter_moveE - _ZN39_INTERNAL_9fb2db71_4_k_cu_5c4b9d07_65864cuda3std3__48in_placeE)
_ZN39_INTERNAL_9fb2db71_4_k_cu_5c4b9d07_65864cuda3std3__48in_placeE:
	.zero		1
	.type		_ZN39_INTERNAL_9fb2db71_4_k_cu_5c4b9d07_65864cuda3std6ranges3__45__cpo9iter_moveE,@object
	.size		_ZN39_INTERNAL_9fb2db71_4_k_cu_5c4b9d07_65864cuda3std6ranges3__45__cpo9iter_moveE,(_ZN39_INTERNAL_9fb2db71_4_k_cu_5c4b9d07_65864cuda3std3__45__cpo5beginE - _ZN39_INTERNAL_9fb2db71_4_k_cu_5c4b9d07_65864cuda3std6ranges3__45__cpo9iter_moveE)
_ZN39_INTERNAL_9fb2db71_4_k_cu_5c4b9d07_65864cuda3std6ranges3__45__cpo9iter_moveE:
	.zero		1
	.type		_ZN39_INTERNAL_9fb2db71_4_k_cu_5c4b9d07_65864cuda3std3__45__cpo5beginE,@object
	.size		_ZN39_INTERNAL_9fb2db71_4_k_cu_5c4b9d07_65864cuda3std3__45__cpo5beginE,(_ZN39_INTERNAL_9fb2db71_4_k_cu_5c4b9d07_65864cuda3std3__441_GLOBAL__N__9fb2db71_4_k_cu_5c4b9d07_65866ignoreE - _ZN39_INTERNAL_9fb2db71_4_k_cu_5c4b9d07_65864cuda3std3__45__cpo5beginE)
_ZN39_INTERNAL_9fb2db71_4_k_cu_5c4b9d07_65864cuda3std3__45__cpo5beginE:
	.zero		1
	.type		_ZN39_INTERNAL_9fb2db71_4_k_cu_5c4b9d07_65864cuda3std3__441_GLOBAL__N__9fb2db71_4_k_cu_5c4b9d07_65866ignoreE,@object
	.size		_ZN39_INTERNAL_9fb2db71_4_k_cu_5c4b9d07_65864cuda3std3__441_GLOBAL__N__9fb2db71_4_k_cu_5c4b9d07_65866ignoreE,(_ZN39_INTERNAL_9fb2db71_4_k_cu_5c4b9d07_65864cute7productE - _ZN39_INTERNAL_9fb2db71_4_k_cu_5c4b9d07_65864cuda3std3__441_GLOBAL__N__9fb2db71_4_k_cu_5c4b9d07_65866ignoreE)
_ZN39_INTERNAL_9fb2db71_4_k_cu_5c4b9d07_65864cuda3std3__441_GLOBAL__N__9fb2db71_4_k_cu_5c4b9d07_65866ignoreE:
	.zero		1
	.type		_ZN39_INTERNAL_9fb2db71_4_k_cu_5c4b9d07_65864cute7productE,@object
	.size		_ZN39_INTERNAL_9fb2db71_4_k_cu_5c4b9d07_65864cute7productE,(_ZN39_INTERNAL_9fb2db71_4_k_cu_5c4b9d07_65864cuda3std3__45__cpo3endE - _ZN39_INTERNAL_9fb2db71_4_k_cu_5c4b9d07_65864cute7productE)
_ZN39_INTERNAL_9fb2db71_4_k_cu_5c4b9d07_65864cute7productE:
	.zero		1
	.type		_ZN39_INTERNAL_9fb2db71_4_k_cu_5c4b9d07_65864cuda3std3__45__cpo3endE,@object
	.size		_ZN39_INTERNAL_9fb2db71_4_k_cu_5c4b9d07_65864cuda3std3__45__cpo3endE,(_ZN39_INTERNAL_9fb2db71_4_k_cu_5c4b9d07_65864cuda3std3__419piecewise_constructE - _ZN39_INTERNAL_9fb2db71_4_k_cu_5c4b9d07_65864cuda3std3__45__cpo3endE)
_ZN39_INTERNAL_9fb2db71_4_k_cu_5c4b9d07_65864cuda3std3__45__cpo3endE:
	.zero		1
	.type		_ZN39_INTERNAL_9fb2db71_4_k_cu_5c4b9d07_65864cuda3std3__419piecewise_constructE,@object
	.size		_ZN39_INTERNAL_9fb2db71_4_k_cu_5c4b9d07_65864cuda3std3__419piecewise_constructE,(_ZN39_INTERNAL_9fb2db71_4_k_cu_5c4b9d07_65864cuda3std3__45__cpo4cendE - _ZN39_INTERNAL_9fb2db71_4_k_cu_5c4b9d07_65864cuda3std3__419piecewise_constructE)
_ZN39_INTERNAL_9fb2db71_4_k_cu_5c4b9d07_65864cuda3std3__419piecewise_constructE:
	.zero		1
	.type		_ZN39_INTERNAL_9fb2db71_4_k_cu_5c4b9d07_65864cuda3std3__45__cpo4cendE,@object
	.size		_ZN39_INTERNAL_9fb2db71_4_k_cu_5c4b9d07_65864cuda3std3__45__cpo4cendE,(_ZN39_INTERNAL_9fb2db71_4_k_cu_5c4b9d07_65864cuda3std6ranges3__45__cpo4swapE - _ZN39_INTERNAL_9fb2db71_4_k_cu_5c4b9d07_65864cuda3std3__45__cpo4cendE)
_ZN39_INTERNAL_9fb2db71_4_k_cu_5c4b9d07_65864cuda3std3__45__cpo4cendE:
	.zero		1
	.type		_ZN39_INTERNAL_9fb2db71_4_k_cu_5c4b9d07_65864cuda3std6ranges3__45__cpo4swapE,@object
	.size		_ZN39_INTERNAL_9fb2db71_4_k_cu_5c4b9d07_65864cuda3std6ranges3__45__cpo4swapE,(.L_8 - _ZN39_INTERNAL_9fb2db71_4_k_cu_5c4b9d07_65864cuda3std6ranges3__45__cpo4swapE)
_ZN39_INTERNAL_9fb2db71_4_k_cu_5c4b9d07_65864cuda3std6ranges3__45__cpo4swapE:
	.zero		1
.L_8:


//--------------------- .nv.constant0._ZN7cutlass13device_kernelINS_4gemm6kernel13GemmUniversalIN4cute5tupleIJiiiiEEENS1_10collective13CollectiveMmaINS1_34MainloopSm90TmaGmmaWarpSpecializedILi9ENS5_IJNS4_1CILi2EEESB_NSA_ILi1EEEEEENS1_32KernelTmaWarpSpecializedPingpongEEENS5_IJNSA_ILi64EEENSA_ILi128EEENSA_ILi32EEEEEENS_10tfloat32_tENS5_IJlSC_lEEESK_SL_NS4_8TiledMMAINS4_8MMA_AtomIJNS4_4SM904GMMA30MMA_64x128x8_F32TF32TF32_SS_TNILNSP_7ScaleInE1ELSR_1EEEEEENS4_6LayoutINS5_IJSC_SC_SC_EEENS5_IJNSA_ILi0EEESW_SW_EEEEENS5_IJNS4_10UnderscoreESZ_SZ_EEEEENS4_23SM90_TMA_LOAD_MULTICASTENS4_14ComposedLayoutINS4_7SwizzleILi3ELi4ELi3EEENS4_18smem_ptr_flag_bitsILi32EEENSU_INS5_IJNSA_ILi8EEESI_EEENS5_IJSI_SC_EEEEEEEvNS4_8identityES12_S1C_vS1D_EENS_8epilogue10collective6detail29Sm90TmaWarpSpecializedAdapterINS1G_15DefaultEpilogueISK_SL_SL_NS1F_6thread17LinearCombinationISK_Li1EffLNS1K_9ScaleType4KindE0ELNS_15FloatRoundStyleE2ESK_EENS1_15EpilogueDefaultEEEEEvvEEEEvNT_6ParamsE --------------------------
	.section	.nv.constant0._ZN7cutlass13device_kernelINS_4gemm6kernel13GemmUniversalIN4cute5tupleIJiiiiEEENS1_10collective13CollectiveMmaINS1_34MainloopSm90TmaGmmaWarpSpecializedILi9ENS5_IJNS4_1CILi2EEESB_NSA_ILi1EEEEEENS1_32KernelTmaWarpSpecializedPingpongEEENS5_IJNSA_ILi64EEENSA_ILi128EEENSA_ILi32EEEEEENS_10tfloat32_tENS5_IJlSC_lEEESK_SL_NS4_8TiledMMAINS4_8MMA_AtomIJNS4_4SM904GMMA30MMA_64x128x8_F32TF32TF32_SS_TNILNSP_7ScaleInE1ELSR_1EEEEEENS4_6LayoutINS5_IJSC_SC_SC_EEENS5_IJNSA_ILi0EEESW_SW_EEEEENS5_IJNS4_10UnderscoreESZ_SZ_EEEEENS4_23SM90_TMA_LOAD_MULTICASTENS4_14ComposedLayoutINS4_7SwizzleILi3ELi4ELi3EEENS4_18smem_ptr_flag_bitsILi32EEENSU_INS5_IJNSA_ILi8EEESI_EEENS5_IJSI_SC_EEEEEEEvNS4_8identityES12_S1C_vS1D_EENS_8epilogue10collective6detail29Sm90TmaWarpSpecializedAdapterINS1G_15DefaultEpilogueISK_SL_SL_NS1F_6thread17LinearCombinationISK_Li1EffLNS1K_9ScaleType4KindE0ELNS_15FloatRoundStyleE2ESK_EENS1_15EpilogueDefaultEEEEEvvEEEEvNT_6ParamsE,"a",@progbits
	.sectionflags	@""
	.align	4
.nv.constant0._ZN7cutlass13device_kernelINS_4gemm6kernel13GemmUniversalIN4cute5tupleIJiiiiEEENS1_10collective13CollectiveMmaINS1_34MainloopSm90TmaGmmaWarpSpecializedILi9ENS5_IJNS4_1CILi2EEESB_NSA_ILi1EEEEEENS1_32KernelTmaWarpSpecializedPingpongEEENS5_IJNSA_ILi64EEENSA_ILi128EEENSA_ILi32EEEEEENS_10tfloat32_tENS5_IJlSC_lEEESK_SL_NS4_8TiledMMAINS4_8MMA_AtomIJNS4_4SM904GMMA30MMA_64x128x8_F32TF32TF32_SS_TNILNSP_7ScaleInE1ELSR_1EEEEEENS4_6LayoutINS5_IJSC_SC_SC_EEENS5_IJNSA_ILi0EEESW_SW_EEEEENS5_IJNS4_10UnderscoreESZ_SZ_EEEEENS4_23SM90_TMA_LOAD_MULTICASTENS4_14ComposedLayoutINS4_7SwizzleILi3ELi4ELi3EEENS4_18smem_ptr_flag_bitsILi32EEENSU_INS5_IJNSA_ILi8EEESI_EEENS5_IJSI_SC_EEEEEEEvNS4_8identityES12_S1C_vS1D_EENS_8epilogue10collective6detail29Sm90TmaWarpSpecializedAdapterINS1G_15DefaultEpilogueISK_SL_SL_NS1F_6thread17LinearCombinationISK_Li1EffLNS1K_9ScaleType4KindE0ELNS_15FloatRoundStyleE2ESK_EENS1_15EpilogueDefaultEEEEEvvEEEEvNT_6ParamsE:
	.zero		1664


//--------------------- SYMBOLS --------------------------

	.type		.nv.reservedSmem.offset0,@object
	.size		.nv.reservedSmem.offset0,0x4
	.type		__assertfail,@function
